//
// Generated by NVIDIA NVVM Compiler
//
// Compiler Build ID: CL-36424714
// Cuda compilation tools, release 13.0, V13.0.88
// Based on NVVM 20.0.0
//

.version 9.0
.target sm_100
.address_size 64

	// .globl	softmax_kernel
.extern .shared .align 16 .b8 shared[];

.visible .entry softmax_kernel(
	.param .u64 .ptr .align 1 softmax_kernel_param_0,
	.param .u64 .ptr .align 1 softmax_kernel_param_1,
	.param .u32 softmax_kernel_param_2,
	.param .u32 softmax_kernel_param_3
)
{
	.reg .pred 	%p<41>;
	.reg .b32 	%r<144>;
	.reg .b32 	%f<215>;
	.reg .b64 	%rd<19>;

	ld.param.u64 	%rd4, [softmax_kernel_param_0];
	ld.param.u64 	%rd5, [softmax_kernel_param_1];
	ld.param.u32 	%r63, [softmax_kernel_param_3];
	cvta.to.global.u64 	%rd6, %rd5;
	cvta.to.global.u64 	%rd1, %rd4;
	mov.u32 	%r64, %ctaid.x;
	mov.u32 	%r143, %tid.x;
	shr.u32 	%r2, %r143, 5;
	and.b32  	%r3, %r143, 31;
	mov.u32 	%r4, %ntid.x;
	shr.u32 	%r5, %r4, 5;
	mul.lo.s32 	%r6, %r63, %r64;
	mul.wide.s32 	%rd7, %r6, 4;
	add.s64 	%rd2, %rd6, %rd7;
	setp.ge.s32 	%p1, %r143, %r63;
	mov.f32 	%f194, 0f7F800000;
	@%p1 bra 	$L__BB0_3;
	mov.f32 	%f194, 0f7F800000;
	mov.u32 	%r124, %r143;
$L__BB0_2:
	mul.wide.s32 	%rd8, %r124, 4;
	add.s64 	%rd9, %rd2, %rd8;
	ld.global.f32 	%f41, [%rd9];
	max.f32 	%f194, %f194, %f41;
	add.s32 	%r124, %r124, %r4;
	setp.lt.s32 	%p2, %r124, %r63;
	@%p2 bra 	$L__BB0_2;
$L__BB0_3:
	mov.b32 	%r65, %f194;
	shfl.sync.down.b32	%r66|%p3, %r65, 16, 31, -1;
	mov.b32 	%f42, %r66;
	max.f32 	%f43, %f194, %f42;
	mov.b32 	%r67, %f43;
	shfl.sync.down.b32	%r68|%p4, %r67, 8, 31, -1;
	mov.b32 	%f44, %r68;
	max.f32 	%f45, %f43, %f44;
	mov.b32 	%r69, %f45;
	shfl.sync.down.b32	%r70|%p5, %r69, 4, 31, -1;
	mov.b32 	%f46, %r70;
	max.f32 	%f47, %f45, %f46;
	mov.b32 	%r71, %f47;
	shfl.sync.down.b32	%r72|%p6, %r71, 2, 31, -1;
	mov.b32 	%f48, %r72;
	max.f32 	%f49, %f47, %f48;
	mov.b32 	%r73, %f49;
	shfl.sync.down.b32	%r74|%p7, %r73, 1, 31, -1;
	mov.b32 	%f50, %r74;
	max.f32 	%f4, %f49, %f50;
	setp.ne.s32 	%p8, %r3, 0;
	@%p8 bra 	$L__BB0_5;
	shl.b32 	%r75, %r2, 2;
	mov.u32 	%r76, shared;
	add.s32 	%r77, %r76, %r75;
	st.shared.f32 	[%r77], %f4;
$L__BB0_5:
	bar.sync 	0;
	setp.ne.s32 	%p9, %r143, 0;
	@%p9 bra 	$L__BB0_21;
	ld.shared.f32 	%f203, [shared];
	setp.lt.u32 	%p10, %r4, 64;
	@%p10 bra 	$L__BB0_20;
	add.s32 	%r9, %r5, -1;
	add.s32 	%r79, %r5, -2;
	and.b32  	%r10, %r9, 15;
	setp.lt.u32 	%p11, %r79, 15;
	mov.b32 	%r129, 1;
	@%p11 bra 	$L__BB0_11;
	mov.u32 	%r82, shared;
	add.s32 	%r125, %r82, 32;
	and.b32  	%r83, %r9, -16;
	neg.s32 	%r127, %r83;
	mov.b32 	%r126, 0;
$L__BB0_9:
	.pragma "nounroll";
	ld.shared.f32 	%f52, [%r125+-28];
	max.f32 	%f53, %f203, %f52;
	ld.shared.v2.f32 	{%f54, %f55}, [%r125+-24];
	max.f32 	%f56, %f53, %f54;
	max.f32 	%f57, %f56, %f55;
	ld.shared.v4.f32 	{%f58, %f59, %f60, %f61}, [%r125+-16];
	max.f32 	%f62, %f57, %f58;
	max.f32 	%f63, %f62, %f59;
	max.f32 	%f64, %f63, %f60;
	max.f32 	%f65, %f64, %f61;
	ld.shared.v4.f32 	{%f66, %f67, %f68, %f69}, [%r125];
	max.f32 	%f70, %f65, %f66;
	max.f32 	%f71, %f70, %f67;
	max.f32 	%f72, %f71, %f68;
	max.f32 	%f73, %f72, %f69;
	ld.shared.v4.f32 	{%f74, %f75, %f76, %f77}, [%r125+16];
	max.f32 	%f78, %f73, %f74;
	max.f32 	%f79, %f78, %f75;
	max.f32 	%f80, %f79, %f76;
	max.f32 	%f81, %f80, %f77;
	ld.shared.f32 	%f82, [%r125+32];
	max.f32 	%f203, %f81, %f82;
	add.s32 	%r127, %r127, 16;
	add.s32 	%r126, %r126, 16;
	add.s32 	%r125, %r125, 64;
	setp.ne.s32 	%p12, %r127, 0;
	@%p12 bra 	$L__BB0_9;
	add.s32 	%r129, %r126, 1;
$L__BB0_11:
	setp.eq.s32 	%p13, %r10, 0;
	@%p13 bra 	$L__BB0_20;
	and.b32  	%r20, %r9, 7;
	setp.lt.u32 	%p14, %r10, 8;
	@%p14 bra 	$L__BB0_14;
	shl.b32 	%r84, %r129, 2;
	mov.u32 	%r85, shared;
	add.s32 	%r86, %r85, %r84;
	ld.shared.f32 	%f84, [%r86];
	max.f32 	%f85, %f203, %f84;
	ld.shared.f32 	%f86, [%r86+4];
	max.f32 	%f87, %f85, %f86;
	ld.shared.f32 	%f88, [%r86+8];
	max.f32 	%f89, %f87, %f88;
	ld.shared.f32 	%f90, [%r86+12];
	max.f32 	%f91, %f89, %f90;
	ld.shared.f32 	%f92, [%r86+16];
	max.f32 	%f93, %f91, %f92;
	ld.shared.f32 	%f94, [%r86+20];
	max.f32 	%f95, %f93, %f94;
	ld.shared.f32 	%f96, [%r86+24];
	max.f32 	%f97, %f95, %f96;
	ld.shared.f32 	%f98, [%r86+28];
	max.f32 	%f203, %f97, %f98;
	add.s32 	%r129, %r129, 8;
$L__BB0_14:
	setp.eq.s32 	%p15, %r20, 0;
	@%p15 bra 	$L__BB0_20;
	and.b32  	%r23, %r9, 3;
	setp.lt.u32 	%p16, %r20, 4;
	@%p16 bra 	$L__BB0_17;
	shl.b32 	%r87, %r129, 2;
	mov.u32 	%r88, shared;
	add.s32 	%r89, %r88, %r87;
	ld.shared.f32 	%f100, [%r89];
	max.f32 	%f101, %f203, %f100;
	ld.shared.f32 	%f102, [%r89+4];
	max.f32 	%f103, %f101, %f102;
	ld.shared.f32 	%f104, [%r89+8];
	max.f32 	%f105, %f103, %f104;
	ld.shared.f32 	%f106, [%r89+12];
	max.f32 	%f203, %f105, %f106;
	add.s32 	%r129, %r129, 4;
$L__BB0_17:
	setp.eq.s32 	%p17, %r23, 0;
	@%p17 bra 	$L__BB0_20;
	shl.b32 	%r90, %r129, 2;
	mov.u32 	%r91, shared;
	add.s32 	%r132, %r91, %r90;
	neg.s32 	%r131, %r23;
$L__BB0_19:
	.pragma "nounroll";
	ld.shared.f32 	%f107, [%r132];
	max.f32 	%f203, %f203, %f107;
	add.s32 	%r132, %r132, 4;
	add.s32 	%r131, %r131, 1;
	setp.ne.s32 	%p18, %r131, 0;
	@%p18 bra 	$L__BB0_19;
$L__BB0_20:
	st.shared.f32 	[shared], %f203;
$L__BB0_21:
	setp.ge.s32 	%p19, %r143, %r63;
	bar.sync 	0;
	@%p19 bra 	$L__BB0_24;
	ld.shared.f32 	%f19, [shared];
	mov.u32 	%r133, %r143;
$L__BB0_23:
	mul.wide.s32 	%rd10, %r133, 4;
	add.s64 	%rd11, %rd2, %rd10;
	ld.global.f32 	%f108, [%rd11];
	sub.f32 	%f109, %f108, %f19;
	fma.rn.f32 	%f110, %f109, 0f3BBB989D, 0f3F000000;
	cvt.sat.f32.f32 	%f111, %f110;
	mov.f32 	%f112, 0f4B400001;
	mov.f32 	%f113, 0f437C0000;
	fma.rm.f32 	%f114, %f111, %f113, %f112;
	add.f32 	%f115, %f114, 0fCB40007F;
	neg.f32 	%f116, %f115;
	fma.rn.f32 	%f117, %f109, 0f3FB8AA3B, %f116;
	fma.rn.f32 	%f118, %f109, 0f32A57060, %f117;
	mov.b32 	%r92, %f114;
	shl.b32 	%r93, %r92, 23;
	mov.b32 	%f119, %r93;
	ex2.approx.ftz.f32 	%f120, %f118;
	mul.f32 	%f121, %f120, %f119;
	add.s32 	%r94, %r133, %r6;
	mul.wide.s32 	%rd12, %r94, 4;
	add.s64 	%rd13, %rd1, %rd12;
	st.global.f32 	[%rd13], %f121;
	add.s32 	%r133, %r133, %r4;
	setp.lt.s32 	%p20, %r133, %r63;
	@%p20 bra 	$L__BB0_23;
$L__BB0_24:
	setp.ge.s32 	%p21, %r143, %r63;
	add.s64 	%rd3, %rd1, %rd7;
	mov.f32 	%f205, 0f00000000;
	@%p21 bra 	$L__BB0_27;
	mov.f32 	%f205, 0f00000000;
	mov.u32 	%r134, %r143;
$L__BB0_26:
	mul.wide.s32 	%rd15, %r134, 4;
	add.s64 	%rd16, %rd3, %rd15;
	ld.global.f32 	%f124, [%rd16];
	add.f32 	%f205, %f205, %f124;
	add.s32 	%r134, %r134, %r4;
	setp.lt.s32 	%p22, %r134, %r63;
	@%p22 bra 	$L__BB0_26;
$L__BB0_27:
	shl.b32 	%r95, %r5, 2;
	mov.u32 	%r96, shared;
	add.s32 	%r36, %r96, %r95;
	setp.ne.s32 	%p23, %r3, 0;
	mov.b32 	%r97, %f205;
	shfl.sync.bfly.b32	%r98|%p24, %r97, 16, 31, -1;
	mov.b32 	%f125, %r98;
	add.f32 	%f126, %f205, %f125;
	mov.b32 	%r99, %f126;
	shfl.sync.bfly.b32	%r100|%p25, %r99, 8, 31, -1;
	mov.b32 	%f127, %r100;
	add.f32 	%f128, %f126, %f127;
	mov.b32 	%r101, %f128;
	shfl.sync.bfly.b32	%r102|%p26, %r101, 4, 31, -1;
	mov.b32 	%f129, %r102;
	add.f32 	%f130, %f128, %f129;
	mov.b32 	%r103, %f130;
	shfl.sync.bfly.b32	%r104|%p27, %r103, 2, 31, -1;
	mov.b32 	%f131, %r104;
	add.f32 	%f132, %f130, %f131;
	mov.b32 	%r105, %f132;
	shfl.sync.bfly.b32	%r106|%p28, %r105, 1, 31, -1;
	mov.b32 	%f133, %r106;
	add.f32 	%f23, %f132, %f133;
	@%p23 bra 	$L__BB0_29;
	shl.b32 	%r107, %r2, 2;
	add.s32 	%r108, %r36, %r107;
	st.shared.f32 	[%r108], %f23;
$L__BB0_29:
	setp.ne.s32 	%p29, %r143, 0;
	bar.sync 	0;
	@%p29 bra 	$L__BB0_45;
	ld.shared.f32 	%f214, [%r36];
	setp.lt.u32 	%p30, %r4, 64;
	@%p30 bra 	$L__BB0_44;
	add.s32 	%r37, %r5, -1;
	add.s32 	%r110, %r5, -2;
	and.b32  	%r38, %r37, 15;
	setp.lt.u32 	%p31, %r110, 15;
	mov.b32 	%r139, 1;
	@%p31 bra 	$L__BB0_35;
	and.b32  	%r112, %r37, -16;
	neg.s32 	%r137, %r112;
	add.s32 	%r115, %r95, %r96;
	add.s32 	%r135, %r115, 32;
	mov.b32 	%r136, 0;
$L__BB0_33:
	.pragma "nounroll";
	ld.shared.f32 	%f135, [%r135+-28];
	add.f32 	%f136, %f214, %f135;
	ld.shared.f32 	%f137, [%r135+-24];
	add.f32 	%f138, %f136, %f137;
	ld.shared.f32 	%f139, [%r135+-20];
	add.f32 	%f140, %f138, %f139;
	ld.shared.f32 	%f141, [%r135+-16];
	add.f32 	%f142, %f140, %f141;
	ld.shared.f32 	%f143, [%r135+-12];
	add.f32 	%f144, %f142, %f143;
	ld.shared.f32 	%f145, [%r135+-8];
	add.f32 	%f146, %f144, %f145;
	ld.shared.f32 	%f147, [%r135+-4];
	add.f32 	%f148, %f146, %f147;
	ld.shared.f32 	%f149, [%r135];
	add.f32 	%f150, %f148, %f149;
	ld.shared.f32 	%f151, [%r135+4];
	add.f32 	%f152, %f150, %f151;
	ld.shared.f32 	%f153, [%r135+8];
	add.f32 	%f154, %f152, %f153;
	ld.shared.f32 	%f155, [%r135+12];
	add.f32 	%f156, %f154, %f155;
	ld.shared.f32 	%f157, [%r135+16];
	add.f32 	%f158, %f156, %f157;
	ld.shared.f32 	%f159, [%r135+20];
	add.f32 	%f160, %f158, %f159;
	ld.shared.f32 	%f161, [%r135+24];
	add.f32 	%f162, %f160, %f161;
	ld.shared.f32 	%f163, [%r135+28];
	add.f32 	%f164, %f162, %f163;
	ld.shared.f32 	%f165, [%r135+32];
	add.f32 	%f214, %f164, %f165;
	add.s32 	%r137, %r137, 16;
	add.s32 	%r136, %r136, 16;
	add.s32 	%r135, %r135, 64;
	setp.ne.s32 	%p32, %r137, 0;
	@%p32 bra 	$L__BB0_33;
	add.s32 	%r139, %r136, 1;
$L__BB0_35:
	setp.eq.s32 	%p33, %r38, 0;
	@%p33 bra 	$L__BB0_44;
	and.b32  	%r49, %r37, 7;
	setp.lt.u32 	%p34, %r38, 8;
	@%p34 bra 	$L__BB0_38;
	shl.b32 	%r116, %r139, 2;
	add.s32 	%r117, %r36, %r116;
	ld.shared.f32 	%f167, [%r117];
	add.f32 	%f168, %f214, %f167;
	ld.shared.f32 	%f169, [%r117+4];
	add.f32 	%f170, %f168, %f169;
	ld.shared.f32 	%f171, [%r117+8];
	add.f32 	%f172, %f170, %f171;
	ld.shared.f32 	%f173, [%r117+12];
	add.f32 	%f174, %f172, %f173;
	ld.shared.f32 	%f175, [%r117+16];
	add.f32 	%f176, %f174, %f175;
	ld.shared.f32 	%f177, [%r117+20];
	add.f32 	%f178, %f176, %f177;
	ld.shared.f32 	%f179, [%r117+24];
	add.f32 	%f180, %f178, %f179;
	ld.shared.f32 	%f181, [%r117+28];
	add.f32 	%f214, %f180, %f181;
	add.s32 	%r139, %r139, 8;
$L__BB0_38:
	setp.eq.s32 	%p35, %r49, 0;
	@%p35 bra 	$L__BB0_44;
	and.b32  	%r52, %r37, 3;
	setp.lt.u32 	%p36, %r49, 4;
	@%p36 bra 	$L__BB0_41;
	shl.b32 	%r118, %r139, 2;
	add.s32 	%r119, %r36, %r118;
	ld.shared.f32 	%f183, [%r119];
	add.f32 	%f184, %f214, %f183;
	ld.shared.f32 	%f185, [%r119+4];
	add.f32 	%f186, %f184, %f185;
	ld.shared.f32 	%f187, [%r119+8];
	add.f32 	%f188, %f186, %f187;
	ld.shared.f32 	%f189, [%r119+12];
	add.f32 	%f214, %f188, %f189;
	add.s32 	%r139, %r139, 4;
$L__BB0_41:
	setp.eq.s32 	%p37, %r52, 0;
	@%p37 bra 	$L__BB0_44;
	shl.b32 	%r120, %r139, 2;
	add.s32 	%r122, %r120, %r95;
	add.s32 	%r142, %r96, %r122;
	neg.s32 	%r141, %r52;
$L__BB0_43:
	.pragma "nounroll";
	ld.shared.f32 	%f190, [%r142];
	add.f32 	%f214, %f214, %f190;
	add.s32 	%r142, %r142, 4;
	add.s32 	%r141, %r141, 1;
	setp.ne.s32 	%p38, %r141, 0;
	@%p38 bra 	$L__BB0_43;
$L__BB0_44:
	st.shared.f32 	[%r36], %f214;
$L__BB0_45:
	setp.ge.s32 	%p39, %r143, %r63;
	bar.sync 	0;
	@%p39 bra 	$L__BB0_48;
	ld.shared.f32 	%f38, [%r36];
$L__BB0_47:
	mul.wide.s32 	%rd17, %r143, 4;
	add.s64 	%rd18, %rd3, %rd17;
	ld.global.f32 	%f191, [%rd18];
	div.rn.f32 	%f192, %f191, %f38;
	st.global.f32 	[%rd18], %f192;
	add.s32 	%r143, %r143, %r4;
	setp.lt.s32 	%p40, %r143, %r63;
	@%p40 bra 	$L__BB0_47;
$L__BB0_48:
	ret;

}


// ===== COMPILED SASS (sm_100) =====

	.target	sm_100

	.elftype	@"ET_EXEC"


//--------------------- .note.nv.tkinfo           --------------------------
	.section	.note.nv.tkinfo,"",@"SHT_NOTE"
	.sectionflags	@"SHF_NOTE_NV_TKINFO"
	.tkinfo
        /*0018*/ 	.word	0x00000002
        /*0030*/ 	.string	""
        /*0030*/ 	.string	"ptxas"
        /*0030*/ 	.string	"Cuda compilation tools, release 13.0, V13.0.88"
        /*0030*/ 	.string	"Build cuda_13.0.r13.0/compiler.36424714_0"
        /*0030*/ 	.string	"-arch sm_100 -m 64 "



//--------------------- .note.nv.cuinfo           --------------------------
	.section	.note.nv.cuinfo,"",@"SHT_NOTE"
	.sectionflags	@"SHF_NOTE_NV_CUINFO"
        /*0018*/ 	.short	0x0002
        /*001a*/ 	.short	0x0064
        /*001c*/ 	.short	0x0082
	.zero		2


//--------------------- .nv.info                  --------------------------
	.section	.nv.info,"",@"SHT_CUDA_INFO"
	.align	4


	//----- nvinfo : EIATTR_REGCOUNT
	.align		4
        /*0000*/ 	.byte	0x04, 0x2f
        /*0002*/ 	.short	(.L_1 - .L_0)
	.align		4
.L_0:
        /*0004*/ 	.word	index@(softmax_kernel)
        /*0008*/ 	.word	0x0000001e


	//----- nvinfo : EIATTR_FRAME_SIZE
	.align		4
.L_1:
        /*000c*/ 	.byte	0x04, 0x11
        /*000e*/ 	.short	(.L_3 - .L_2)
	.align		4
.L_2:
        /*0010*/ 	.word	index@($__internal_0_$__cuda_sm3x_div_rn_noftz_f32_slowpath)
        /*0014*/ 	.word	0x00000000


	//----- nvinfo : EIATTR_FRAME_SIZE
	.align		4
.L_3:
        /*0018*/ 	.byte	0x04, 0x11
        /*001a*/ 	.short	(.L_5 - .L_4)
	.align		4
.L_4:
        /*001c*/ 	.word	index@(softmax_kernel)
        /*0020*/ 	.word	0x00000000


	//----- nvinfo : EIATTR_MIN_STACK_SIZE
	.align		4
.L_5:
        /*0024*/ 	.byte	0x04, 0x12
        /*0026*/ 	.short	(.L_7 - .L_6)
	.align		4
.L_6:
        /*0028*/ 	.word	index@(softmax_kernel)
        /*002c*/ 	.word	0x00000000
.L_7:


//--------------------- .nv.compat                --------------------------
	.section	.nv.compat,"",@"SHT_CUDA_COMPAT_INFO"
	.align	4
        /*0000*/ 	.byte	0x02, 0x09, 0x00, 0x00, 0x02, 0x02, 0x01, 0x00, 0x02, 0x05, 0x05, 0x00, 0x03, 0x07, 0x01, 0x01
        /*0010*/ 	.byte	0x02, 0x03, 0x00, 0x00, 0x02, 0x06, 0x01, 0x00, 0x04, 0x0b, 0x08, 0x00, 0x01, 0x00, 0x00, 0x00
        /*0020*/ 	.byte	0x00, 0x00, 0x00, 0x00


//--------------------- .nv.info.softmax_kernel   --------------------------
	.section	.nv.info.softmax_kernel,"",@"SHT_CUDA_INFO"
	.sectionflags	@""
	.align	4


	//----- nvinfo : EIATTR_CUDA_API_VERSION
	.align		4
        /*0000*/ 	.byte	0x04, 0x37
        /*0002*/ 	.short	(.L_9 - .L_8)
.L_8:
        /*0004*/ 	.word	0x00000082


	//----- nvinfo : EIATTR_KPARAM_INFO
	.align		4
.L_9:
        /*0008*/ 	.byte	0x04, 0x17
        /*000a*/ 	.short	(.L_11 - .L_10)
.L_10:
        /*000c*/ 	.word	0x00000000
        /*0010*/ 	.short	0x0003
        /*0012*/ 	.short	0x0014
        /*0014*/ 	.byte	0x00, 0xf0, 0x11, 0x00


	//----- nvinfo : EIATTR_KPARAM_INFO
	.align		4
.L_11:
        /*0018*/ 	.byte	0x04, 0x17
        /*001a*/ 	.short	(.L_13 - .L_12)
.L_12:
        /*001c*/ 	.word	0x00000000
        /*0020*/ 	.short	0x0002
        /*0022*/ 	.short	0x0010
        /*0024*/ 	.byte	0x00, 0xf0, 0x11, 0x00


	//----- nvinfo : EIATTR_KPARAM_INFO
	.align		4
.L_13:
        /*0028*/ 	.byte	0x04, 0x17
        /*002a*/ 	.short	(.L_15 - .L_14)
.L_14:
        /*002c*/ 	.word	0x00000000
        /*0030*/ 	.short	0x0001
        /*0032*/ 	.short	0x0008
        /*0034*/ 	.byte	0x00, 0xf5, 0x21, 0x00


	//----- nvinfo : EIATTR_KPARAM_INFO
	.align		4
.L_15:
        /*0038*/ 	.byte	0x04, 0x17
        /*003a*/ 	.short	(.L_17 - .L_16)
.L_16:
        /*003c*/ 	.word	0x00000000
        /*0040*/ 	.short	0x0000
        /*0042*/ 	.short	0x0000
        /*0044*/ 	.byte	0x00, 0xf5, 0x21, 0x00


	//----- nvinfo : EIATTR_SPARSE_MMA_MASK
	.align		4
.L_17:
        /*0048*/ 	.byte	0x03, 0x50
        /*004a*/ 	.short	0x0000


	//----- nvinfo : EIATTR_MAXREG_COUNT
	.align		4
        /*004c*/ 	.byte	0x03, 0x1b
        /*004e*/ 	.short	0x00ff


	//----- nvinfo : EIATTR_NUM_BARRIERS
	.align		4
        /*0050*/ 	.byte	0x02, 0x4c
        /*0052*/ 	.byte	0x01
	.zero		1


	//----- nvinfo : EIATTR_MERCURY_ISA_VERSION
	.align		4
        /*0054*/ 	.byte	0x03, 0x5f
        /*0056*/ 	.short	0x0101


	//----- nvinfo : EIATTR_UNUSED_LOAD_BYTE_OFFSET
	.align		4
        /*0058*/ 	.byte	0x04, 0x44
        /*005a*/ 	.short	(.L_19 - .L_18)


	//   ....[0]....
.L_18:
        /*005c*/ 	.word	0x000003d0
        /*0060*/ 	.word	0x0000fff0


	//----- nvinfo : EIATTR_COOP_GROUP_MASK_REGIDS
	.align		4
.L_19:
        /*0064*/ 	.byte	0x04, 0x29
        /*0066*/ 	.short	(.L_21 - .L_20)


	//   ....[0]....
.L_20:
        /*0068*/ 	.word	0xffffffff


	//   ....[1]....
        /*006c*/ 	.word	0xffffffff


	//   ....[2]....
        /*0070*/ 	.word	0xffffffff


	//   ....[3]....
        /*0074*/ 	.word	0xffffffff


	//   ....[4]....
        /*0078*/ 	.word	0xffffffff


	//   ....[5]....
        /*007c*/ 	.word	0xffffffff


	//   ....[6]....
        /*0080*/ 	.word	0xffffffff


	//   ....[7]....
        /*0084*/ 	.word	0xffffffff


	//   ....[8]....
        /*0088*/ 	.word	0xffffffff


	//   ....[9]....
        /*008c*/ 	.word	0xffffffff


	//----- nvinfo : EIATTR_COOP_GROUP_INSTR_OFFSETS
	.align		4
.L_21:
        /*0090*/ 	.byte	0x04, 0x28
        /*0092*/ 	.short	(.L_23 - .L_22)


	//   ....[0]....
.L_22:
        /*0094*/ 	.word	0x00000160


	//   ....[1]....
        /*0098*/ 	.word	0x000001b0


	//   ....[2]....
        /*009c*/ 	.word	0x000001e0


	//   ....[3]....
        /*00a0*/ 	.word	0x00000230


	//   ....[4]....
        /*00a4*/ 	.word	0x00000280


	//   ....[5]....
        /*00a8*/ 	.word	0x00000a90


	//   ....[6]....
        /*00ac*/ 	.word	0x00000af0


	//   ....[7]....
        /*00b0*/ 	.word	0x00000b10


	//   ....[8]....
        /*00b4*/ 	.word	0x00000b40


	//   ....[9]....
        /*00b8*/ 	.word	0x00000b80


	//----- nvinfo : EIATTR_VRC_CTA_INIT_COUNT
	.align		4
.L_23:
        /*00bc*/ 	.byte	0x02, 0x4a
	.zero		1
	.zero		1


	//----- nvinfo : EIATTR_EXIT_INSTR_OFFSETS
	.align		4
        /*00c0*/ 	.byte	0x04, 0x1c
        /*00c2*/ 	.short	(.L_25 - .L_24)


	//   ....[0]....
.L_24:
        /*00c4*/ 	.word	0x00001260


	//   ....[1]....
        /*00c8*/ 	.word	0x000013c0


	//----- nvinfo : EIATTR_CRS_STACK_SIZE
	.align		4
.L_25:
        /*00cc*/ 	.byte	0x04, 0x1e
        /*00ce*/ 	.short	(.L_27 - .L_26)
.L_26:
        /*00d0*/ 	.word	0x00000000


	//----- nvinfo : EIATTR_CBANK_PARAM_SIZE
	.align		4
.L_27:
        /*00d4*/ 	.byte	0x03, 0x19
        /*00d6*/ 	.short	0x0018


	//----- nvinfo : EIATTR_PARAM_CBANK
	.align		4
        /*00d8*/ 	.byte	0x04, 0x0a
        /*00da*/ 	.short	(.L_29 - .L_28)
	.align		4
.L_28:
        /*00dc*/ 	.word	index@(.nv.constant0.softmax_kernel)
        /*00e0*/ 	.short	0x0380
        /*00e2*/ 	.short	0x0018


	//----- nvinfo : EIATTR_SW_WAR
	.align		4
.L_29:
        /*00e4*/ 	.byte	0x04, 0x36
        /*00e6*/ 	.short	(.L_31 - .L_30)
.L_30:
        /*00e8*/ 	.word	0x00000008
.L_31:


//--------------------- .nv.callgraph             --------------------------
	.section	.nv.callgraph,"",@"SHT_CUDA_CALLGRAPH"
	.align	4
	.sectionentsize	8
	.align		4
        /*0000*/ 	.word	0x00000000
	.align		4
        /*0004*/ 	.word	0xffffffff
	.align		4
        /*0008*/ 	.word	0x00000000
	.align		4
        /*000c*/ 	.word	0xfffffffe
	.align		4
        /*0010*/ 	.word	0x00000000
	.align		4
        /*0014*/ 	.word	0xfffffffd
	.align		4
        /*0018*/ 	.word	0x00000000
	.align		4
        /*001c*/ 	.word	0xfffffffc


//--------------------- .text.softmax_kernel      --------------------------
	.section	.text.softmax_kernel,"ax",@progbits
	.align	128
        .global         softmax_kernel
        .type           softmax_kernel,@function
        .size           softmax_kernel,(.L_x_40 - softmax_kernel)
        .other          softmax_kernel,@"STO_CUDA_ENTRY STV_DEFAULT"
softmax_kernel:
.text.softmax_kernel:
[----:B------:R-:W-:Y:S01]  /*0000*/  LDC R1, c[0x0][0x37c] ;  /* 0x0000df00ff017b82 */ /* 0x000fe20000000800 */
[----:B------:R-:W0:Y:S07]  /*0010*/  S2R R21, SR_TID.X ;  /* 0x0000000000157919 */ /* 0x000e2e0000002100 */
[----:B------:R-:W0:Y:S01]  /*0020*/  LDC R24, c[0x0][0x394] ;  /* 0x0000e500ff187b82 */ /* 0x000e220000000800 */
[----:B------:R-:W1:Y:S01]  /*0030*/  LDCU.64 UR8, c[0x0][0x358] ;  /* 0x00006b00ff0877ac */ /* 0x000e620008000a00 */
[----:B------:R-:W-:Y:S01]  /*0040*/  BSSY.RECONVERGENT B0, `(.L_x_0) ;  /* 0x0000011000007945 */ /* 0x000fe20003800200 */
[----:B------:R-:W-:-:S05]  /*0050*/  IMAD.MOV.U32 R6, RZ, RZ, 0x7f800000 ;  /* 0x7f800000ff067424 */ /* 0x000fca00078e00ff */
[----:B------:R-:W2:Y:S08]  /*0060*/  S2UR UR4, SR_CTAID.X ;  /* 0x00000000000479c3 */ /* 0x000eb00000002500 */
[----:B------:R-:W3:Y:S08]  /*0070*/  LDC.64 R2, c[0x0][0x388] ;  /* 0x0000e200ff027b82 */ /* 0x000ef00000000a00 */
[----:B------:R-:W4:Y:S01]  /*0080*/  LDC R20, c[0x0][0x360] ;  /* 0x0000d800ff147b82 */ /* 0x000f220000000800 */
[----:B0-----:R-:W-:Y:S01]  /*0090*/  ISETP.GE.AND P0, PT, R21, R24, PT ;  /* 0x000000181500720c */ /* 0x001fe20003f06270 */
[----:B--2---:R-:W-:-:S04]  /*00a0*/  IMAD R23, R24, UR4, RZ ;  /* 0x0000000418177c24 */ /* 0x004fc8000f8e02ff */
[----:B---3--:R-:W-:-:S08]  /*00b0*/  IMAD.WIDE R2, R23, 0x4, R2 ;  /* 0x0000000417027825 */ /* 0x008fd000078e0202 */
[----:B-1----:R-:W-:Y:S05]  /*00c0*/  @P0 BRA `(.L_x_1) ;  /* 0x0000000000200947 */ /* 0x002fea0003800000 */
[----:B------:R-:W-:Y:S02]  /*00d0*/  IMAD.MOV.U32 R6, RZ, RZ, 0x7f800000 ;  /* 0x7f800000ff067424 */ /* 0x000fe400078e00ff */
[----:B------:R-:W-:-:S07]  /*00e0*/  IMAD.MOV.U32 R7, RZ, RZ, R21 ;  /* 0x000000ffff077224 */ /* 0x000fce00078e0015 */
.L_x_2:
[----:B------:R-:W-:-:S06]  /*00f0*/  IMAD.WIDE R4, R7, 0x4, R2 ;  /* 0x0000000407047825 */ /* 0x000fcc00078e0202 */
[----:B------:R-:W2:Y:S01]  /*0100*/  LDG.E R5, desc[UR8][R4.64] ;  /* 0x0000000804057981 */ /* 0x000ea2000c1e1900 */
[----:B----4-:R-:W-:-:S05]  /*0110*/  IMAD.IADD R7, R20, 0x1, R7 ;  /* 0x0000000114077824 */ /* 0x010fca00078e0207 */
[----:B------:R-:W-:Y:S02]  /*0120*/  ISETP.GE.AND P0, PT, R7, R24, PT ;  /* 0x000000180700720c */ /* 0x000fe40003f06270 */
[----:B--2---:R-:W-:-:S11]  /*0130*/  FMNMX R6, R5, R6, !PT ;  /* 0x0000000605067209 */ /* 0x004fd60007800000 */
[----:B------:R-:W-:Y:S05]  /*0140*/  @!P0 BRA `(.L_x_2) ;  /* 0xfffffffc00e88947 */ /* 0x000fea000383ffff */
.L_x_1:
[----:B------:R-:W-:Y:S05]  /*0150*/  BSYNC.RECONVERGENT B0 ;  /* 0x0000000000007941 */ /* 0x000fea0003800200 */
.L_x_0:
[----:B------:R-:W0:Y:S01]  /*0160*/  SHFL.DOWN PT, R5, R6, 0x10, 0x1f ;  /* 0x0a001f0006057f89 */ /* 0x000e2200000e0000 */
[----:B------:R-:W-:Y:S01]  /*0170*/  ISETP.NE.AND P1, PT, R21, RZ, PT ;  /* 0x000000ff1500720c */ /* 0x000fe20003f25270 */
[----:B------:R-:W-:Y:S01]  /*0180*/  BSSY.RECONVERGENT B0, `(.L_x_3) ;  /* 0x0000063000007945 */ /* 0x000fe20003800200 */
[----:B------:R-:W-:Y:S02]  /*0190*/  SHF.R.U32.HI R22, RZ, 0x5, R21 ;  /* 0x00000005ff167819 */ /* 0x000fe40000011615 */
[----:B0-----:R-:W-:-:S05]  /*01a0*/  FMNMX R5, R5, R6, !PT ;  /* 0x0000000605057209 */ /* 0x001fca0007800000 */
[----:B------:R-:W0:Y:S02]  /*01b0*/  SHFL.DOWN PT, R0, R5, 0x8, 0x1f ;  /* 0x09001f0005007f89 */ /* 0x000e2400000e0000 */
[----:B0-----:R-:W-:Y:S02]  /*01c0*/  FMNMX R4, R5, R0, !PT ;  /* 0x0000000005047209 */ /* 0x001fe40007800000 */
[----:B------:R-:W-:-:S03]  /*01d0*/  LOP3.LUT R0, R21, 0x1f, RZ, 0xc0, !PT ;  /* 0x0000001f15007812 */ /* 0x000fc600078ec0ff */
[----:B------:R-:W0:Y:S01]  /*01e0*/  SHFL.DOWN PT, R7, R4, 0x4, 0x1f ;  /* 0x08801f0004077f89 */ /* 0x000e2200000e0000 */
[----:B------:R-:W-:-:S13]  /*01f0*/  ISETP.NE.AND P0, PT, R0, RZ, PT ;  /* 0x000000ff0000720c */ /* 0x000fda0003f05270 */
[----:B------:R-:W1:Y:S01]  /*0200*/  @!P0 S2R R11, SR_CgaCtaId ;  /* 0x00000000000b8919 */ /* 0x000e620000008800 */
[----:B------:R-:W-:Y:S02]  /*0210*/  @!P0 MOV R0, 0x400 ;  /* 0x0000040000008802 */ /* 0x000fe40000000f00 */
[----:B0-----:R-:W-:-:S05]  /*0220*/  FMNMX R7, R4, R7, !PT ;  /* 0x0000000704077209 */ /* 0x001fca0007800000 */
[----:B------:R-:W0:Y:S01]  /*0230*/  SHFL.DOWN PT, R8, R7, 0x2, 0x1f ;  /* 0x08401f0007087f89 */ /* 0x000e2200000e0000 */
[----:B-1----:R-:W-:Y:S02]  /*0240*/  @!P0 LEA R5, R11, R0, 0x18 ;  /* 0x000000000b058211 */ /* 0x002fe400078ec0ff */
[----:B----4-:R-:W-:-:S03]  /*0250*/  SHF.R.U32.HI R0, RZ, 0x5, R20 ;  /* 0x00000005ff007819 */ /* 0x010fc60000011614 */
[----:B------:R-:W-:Y:S01]  /*0260*/  @!P0 IMAD R5, R22, 0x4, R5 ;  /* 0x0000000416058824 */ /* 0x000fe200078e0205 */
[----:B0-----:R-:W-:-:S05]  /*0270*/  FMNMX R8, R7, R8, !PT ;  /* 0x0000000807087209 */ /* 0x001fca0007800000 */
[----:B------:R-:W0:Y:S02]  /*0280*/  SHFL.DOWN PT, R9, R8, 0x1, 0x1f ;  /* 0x08201f0008097f89 */ /* 0x000e2400000e0000 */
[----:B0-----:R-:W-:-:S05]  /*0290*/  FMNMX R4, R8, R9, !PT ;  /* 0x0000000908047209 */ /* 0x001fca0007800000 */
[----:B------:R0:W-:Y:S01]  /*02a0*/  @!P0 STS [R5], R4 ;  /* 0x0000000405008388 */ /* 0x0001e20000000800 */
[----:B------:R-:W-:Y:S06]  /*02b0*/  BAR.SYNC.DEFER_BLOCKING 0x0 ;  /* 0x0000000000007b1d */ /* 0x000fec0000010000 */
[----:B------:R-:W-:Y:S05]  /*02c0*/  @P1 BRA `(.L_x_4) ;  /* 0x0000000400381947 */ /* 0x000fea0003800000 */
[----:B------:R-:W1:Y:S01]  /*02d0*/  S2UR UR5, SR_CgaCtaId ;  /* 0x00000000000579c3 */ /* 0x000e620000008800 */
[----:B------:R-:W-:Y:S01]  /*02e0*/  ISETP.GE.U32.AND P1, PT, R20, 0x40, PT ;  /* 0x000000401400780c */ /* 0x000fe20003f26070 */
[----:B------:R-:W-:Y:S02]  /*02f0*/  UMOV UR4, 0x400 ;  /* 0x0000040000047882 */ /* 0x000fe40000000000 */
[----:B-1----:R-:W-:-:S09]  /*0300*/  ULEA UR5, UR5, UR4, 0x18 ;  /* 0x0000000405057291 */ /* 0x002fd2000f8ec0ff */
[----:B------:R-:W1:Y:S01]  /*0310*/  LDS R19, [UR5] ;  /* 0x00000005ff137984 */ /* 0x000e620008000800 */
[----:B------:R-:W-:Y:S05]  /*0320*/  @!P1 BRA `(.L_x_5) ;  /* 0x00000004001c9947 */ /* 0x000fea0003800000 */
[C---:B0-----:R-:W-:Y:S01]  /*0330*/  IADD3 R4, PT, PT, R0.reuse, -0x2, RZ ;  /* 0xfffffffe00047810 */ /* 0x041fe20007ffe0ff */
[----:B------:R-:W-:Y:S01]  /*0340*/  VIADD R25, R0, 0xffffffff ;  /* 0xffffffff00197836 */ /* 0x000fe20000000000 */
[----:B------:R-:W-:Y:S02]  /*0350*/  UMOV UR4, 0x1 ;  /* 0x0000000100047882 */ /* 0x000fe40000000000 */
[----:B------:R-:W-:Y:S02]  /*0360*/  ISETP.GE.U32.AND P1, PT, R4, 0xf, PT ;  /* 0x0000000f0400780c */ /* 0x000fe40003f26070 */
[----:B------:R-:W-:-:S11]  /*0370*/  LOP3.LUT R27, R25, 0xf, RZ, 0xc0, !PT ;  /* 0x0000000f191b7812 */ /* 0x000fd600078ec0ff */
[----:B------:R-:W-:Y:S05]  /*0380*/  @!P1 BRA `(.L_x_6) ;  /* 0x00000000005c9947 */ /* 0x000fea0003800000 */
[----:B------:R-:W-:Y:S01]  /*0390*/  LOP3.LUT R26, R25, 0xfffffff0, RZ, 0xc0, !PT ;  /* 0xfffffff0191a7812 */ /* 0x000fe200078ec0ff */
[----:B------:R-:W-:Y:S01]  /*03a0*/  UIADD3 UR6, UPT, UPT, UR5, 0x20, URZ ;  /* 0x0000002005067890 */ /* 0x000fe2000fffe0ff */
[----:B------:R-:W-:-:S03]  /*03b0*/  UMOV UR4, URZ ;  /* 0x000000ff00047c82 */ /* 0x000fc60008000000 */
[----:B------:R-:W-:-:S08]  /*03c0*/  IMAD.MOV R26, RZ, RZ, -R26 ;  /* 0x000000ffff1a7224 */ /* 0x000fd000078e0a1a */
.L_x_7:
[----:B------:R-:W1:Y:S01]  /*03d0*/  LDS.128 R4, [UR6+-0x20] ;  /* 0xffffe006ff047984 */ /* 0x000e620008000c00 */
[----:B------:R-:W-:Y:S01]  /*03e0*/  VIADD R26, R26, 0x10 ;  /* 0x000000101a1a7836 */ /* 0x000fe20000000000 */
[----:B------:R-:W-:Y:S02]  /*03f0*/  UIADD3 UR4, UPT, UPT, UR4, 0x10, URZ ;  /* 0x0000001004047890 */ /* 0x000fe4000fffe0ff */
[----:B------:R-:W0:Y:S02]  /*0400*/  LDS.128 R8, [UR6+-0x10] ;  /* 0xfffff006ff087984 */ /* 0x000e240008000c00 */
[----:B------:R-:W-:Y:S02]  /*0410*/  ISETP.NE.AND P1, PT, R26, RZ, PT ;  /* 0x000000ff1a00720c */ /* 0x000fe40003f25270 */
[----:B------:R-:W2:Y:S04]  /*0420*/  LDS.128 R12, [UR6] ;  /* 0x00000006ff0c7984 */ /* 0x000ea80008000c00 */
[----:B------:R-:W-:Y:S01]  /*0430*/  LDS R4, [UR6+0x20] ;  /* 0x00002006ff047984 */ /* 0x000fe20008000800 */
[----:B-1----:R-:W-:-:S03]  /*0440*/  FMNMX3 R5, R19, R5, R6, !PT ;  /* 0x0000000513057276 */ /* 0x002fc60007800006 */
[----:B------:R-:W1:Y:S01]  /*0450*/  LDS.128 R16, [UR6+0x10] ;  /* 0x00001006ff107984 */ /* 0x000e620008000c00 */
[----:B------:R-:W-:Y:S01]  /*0460*/  UIADD3 UR6, UPT, UPT, UR6, 0x40, URZ ;  /* 0x0000004006067890 */ /* 0x000fe2000fffe0ff */
[----:B0-----:R-:W-:-:S04]  /*0470*/  FMNMX3 R5, R5, R7, R8, !PT ;  /* 0x0000000705057276 */ /* 0x001fc80007800008 */
[----:B------:R-:W-:-:S04]  /*0480*/  FMNMX3 R5, R5, R9, R10, !PT ;  /* 0x0000000905057276 */ /* 0x000fc8000780000a */
[----:B--2---:R-:W-:-:S04]  /*0490*/  FMNMX3 R5, R5, R11, R12, !PT ;  /* 0x0000000b05057276 */ /* 0x004fc8000780000c */
[----:B------:R-:W-:-:S04]  /*04a0*/  FMNMX3 R5, R5, R13, R14, !PT ;  /* 0x0000000d05057276 */ /* 0x000fc8000780000e */
[----:B-1----:R-:W-:-:S04]  /*04b0*/  FMNMX3 R5, R5, R15, R16, !PT ;  /* 0x0000000f05057276 */ /* 0x002fc80007800010 */
[----:B------:R-:W-:-:S04]  /*04c0*/  FMNMX3 R5, R5, R17, R18, !PT ;  /* 0x0000001105057276 */ /* 0x000fc80007800012 */
[----:B------:R-:W-:Y:S01]  /*04d0*/  FMNMX3 R19, R5, R19, R4, !PT ;  /* 0x0000001305137276 */ /* 0x000fe20007800004 */
[----:B------:R-:W-:Y:S06]  /*04e0*/  @P1 BRA `(.L_x_7) ;  /* 0xfffffffc00b81947 */ /* 0x000fec000383ffff */
[----:B------:R-:W-:-:S12]  /*04f0*/  UIADD3 UR4, UPT, UPT, UR4, 0x1, URZ ;  /* 0x0000000104047890 */ /* 0x000fd8000fffe0ff */
.L_x_6:
[----:B------:R-:W-:-:S13]  /*0500*/  ISETP.NE.AND P1, PT, R27, RZ, PT ;  /* 0x000000ff1b00720c */ /* 0x000fda0003f25270 */
[----:B------:R-:W-:Y:S05]  /*0510*/  @!P1 BRA `(.L_x_5) ;  /* 0x0000000000a09947 */ /* 0x000fea0003800000 */
[----:B------:R-:W-:Y:S02]  /*0520*/  ISETP.GE.U32.AND P1, PT, R27, 0x8, PT ;  /* 0x000000081b00780c */ /* 0x000fe40003f26070 */
[----:B------:R-:W-:-:S04]  /*0530*/  LOP3.LUT R12, R25, 0x7, RZ, 0xc0, !PT ;  /* 0x00000007190c7812 */ /* 0x000fc800078ec0ff */
[----:B------:R-:W-:-:S07]  /*0540*/  ISETP.NE.AND P2, PT, R12, RZ, PT ;  /* 0x000000ff0c00720c */ /* 0x000fce0003f45270 */
[----:B------:R-:W-:Y:S06]  /*0550*/  @!P1 BRA `(.L_x_8) ;  /* 0x0000000000389947 */ /* 0x000fec0003800000 */
[----:B------:R-:W-:Y:S02]  /*0560*/  ULEA UR6, UR4, UR5, 0x2 ;  /* 0x0000000504067291 */ /* 0x000fe4000f8e10ff */
[----:B------:R-:W-:-:S07]  /*0570*/  UIADD3 UR4, UPT, UPT, UR4, 0x8, URZ ;  /* 0x0000000804047890 */ /* 0x000fce000fffe0ff */
[----:B------:R-:W-:Y:S04]  /*0580*/  LDS R4, [UR6] ;  /* 0x00000006ff047984 */ /* 0x000fe80008000800 */
[----:B------:R-:W1:Y:S04]  /*0590*/  LDS R5, [UR6+0x4] ;  /* 0x00000406ff057984 */ /* 0x000e680008000800 */
[----:B------:R-:W-:Y:S04]  /*05a0*/  LDS R7, [UR6+0x8] ;  /* 0x00000806ff077984 */ /* 0x000fe80008000800 */
[----:B------:R-:W0:Y:S04]  /*05b0*/  LDS R6, [UR6+0xc] ;  /* 0x00000c06ff067984 */ /* 0x000e280008000800 */
[----:B------:R-:W-:Y:S04]  /*05c0*/  LDS R9, [UR6+0x10] ;  /* 0x00001006ff097984 */ /* 0x000fe80008000800 */
[----:B------:R-:W2:Y:S04]  /*05d0*/  LDS R8, [UR6+0x14] ;  /* 0x00001406ff087984 */ /* 0x000ea80008000800 */
[----:B------:R-:W-:Y:S04]  /*05e0*/  LDS R11, [UR6+0x18] ;  /* 0x00001806ff0b7984 */ /* 0x000fe80008000800 */
[----:B------:R-:W3:Y:S01]  /*05f0*/  LDS R10, [UR6+0x1c] ;  /* 0x00001c06ff0a7984 */ /* 0x000ee20008000800 */
[----:B-1----:R-:W-:-:S04]  /*0600*/  FMNMX3 R4, R19, R4, R5, !PT ;  /* 0x0000000413047276 */ /* 0x002fc80007800005 */
[----:B0-----:R-:W-:-:S04]  /*0610*/  FMNMX3 R4, R4, R7, R6, !PT ;  /* 0x0000000704047276 */ /* 0x001fc80007800006 */
[----:B--2---:R-:W-:-:S04]  /*0620*/  FMNMX3 R4, R4, R9, R8, !PT ;  /* 0x0000000904047276 */ /* 0x004fc80007800008 */
[----:B---3--:R-:W-:-:S07]  /*0630*/  FMNMX3 R19, R4, R11, R10, !PT ;  /* 0x0000000b04137276 */ /* 0x008fce000780000a */
.L_x_8:
        /* <DEDUP_REMOVED lines=10> */
[----:B------:R-:W0:Y:S01]  /*06e0*/  LDS R6, [UR6+0xc] ;  /* 0x00000c06ff067984 */ /* 0x000e220008000800 */
[----:B-1----:R-:W-:-:S04]  /*06f0*/  FMNMX3 R4, R19, R4, R5, !PT ;  /* 0x0000000413047276 */ /* 0x002fc80007800005 */
[----:B0-----:R-:W-:-:S07]  /*0700*/  FMNMX3 R19, R4, R7, R6, !PT ;  /* 0x0000000704137276 */ /* 0x001fce0007800006 */
.L_x_9:
[----:B------:R-:W-:Y:S05]  /*0710*/  @!P2 BRA `(.L_x_5) ;  /* 0x000000000020a947 */ /* 0x000fea0003800000 */
[----:B------:R-:W-:Y:S01]  /*0720*/  IMAD.MOV R25, RZ, RZ, -R25 ;  /* 0x000000ffff197224 */ /* 0x000fe200078e0a19 */
[----:B------:R-:W-:-:S12]  /*0730*/  ULEA UR4, UR4, UR5, 0x2 ;  /* 0x0000000504047291 */ /* 0x000fd8000f8e10ff */
.L_x_10:
[----:B------:R-:W1:Y:S01]  /*0740*/  LDS R4, [UR4] ;  /* 0x00000004ff047984 */ /* 0x000e620008000800 */
[----:B------:R-:W-:Y:S01]  /*0750*/  IADD3 R25, PT, PT, R25, 0x1, RZ ;  /* 0x0000000119197810 */ /* 0x000fe20007ffe0ff */
[----:B------:R-:W-:-:S03]  /*0760*/  UIADD3 UR4, UPT, UPT, UR4, 0x4, URZ ;  /* 0x0000000404047890 */ /* 0x000fc6000fffe0ff */
[----:B------:R-:W-:Y:S02]  /*0770*/  ISETP.NE.AND P1, PT, R25, RZ, PT ;  /* 0x000000ff1900720c */ /* 0x000fe40003f25270 */
[----:B-1----:R-:W-:-:S11]  /*0780*/  FMNMX R19, R4, R19, !PT ;  /* 0x0000001304137209 */ /* 0x002fd60007800000 */
[----:B------:R-:W-:Y:S05]  /*0790*/  @P1 BRA `(.L_x_10) ;  /* 0xfffffffc00e81947 */ /* 0x000fea000383ffff */
.L_x_5:
[----:B-1----:R1:W-:Y:S02]  /*07a0*/  STS [UR5], R19 ;  /* 0x00000013ff007988 */ /* 0x0023e40008000805 */
.L_x_4:
[----:B------:R-:W-:Y:S05]  /*07b0*/  BSYNC.RECONVERGENT B0 ;  /* 0x0000000000007941 */ /* 0x000fea0003800200 */
.L_x_3:
[----:B0-----:R-:W0:Y:S08]  /*07c0*/  LDC.64 R4, c[0x0][0x380] ;  /* 0x0000e000ff047b82 */ /* 0x001e300000000a00 */
[----:B------:R-:W-:Y:S01]  /*07d0*/  BAR.SYNC.DEFER_BLOCKING 0x0 ;  /* 0x0000000000007b1d */ /* 0x000fe20000010000 */
[CC--:B------:R-:W-:Y:S02]  /*07e0*/  ISETP.GE.AND P2, PT, R21.reuse, R24.reuse, PT ;  /* 0x000000181500720c */ /* 0x0c0fe40003f46270 */
[----:B------:R-:W-:-:S03]  /*07f0*/  ISETP.GE.AND P1, PT, R21, R24, PT ;  /* 0x000000181500720c */ /* 0x000fc60003f26270 */
[----:B------:R-:W-:Y:S01]  /*0800*/  BSSY.RECONVERGENT B0, `(.L_x_11) ;  /* 0x000001c000007945 */ /* 0x000fe20003800200 */
[----:B0-----:R-:W-:-:S07]  /*0810*/  IMAD.WIDE R4, R23, 0x4, R4 ;  /* 0x0000000417047825 */ /* 0x001fce00078e0204 */
[----:B------:R-:W-:Y:S05]  /*0820*/  @P2 BRA `(.L_x_12) ;  /* 0x0000000000642947 */ /* 0x000fea0003800000 */
[----:B------:R-:W0:Y:S01]  /*0830*/  S2UR UR5, SR_CgaCtaId ;  /* 0x00000000000579c3 */ /* 0x000e220000008800 */
[----:B------:R-:W-:Y:S01]  /*0840*/  UMOV UR4, 0x400 ;  /* 0x0000040000047882 */ /* 0x000fe20000000000 */
[----:B------:R-:W-:-:S06]  /*0850*/  IMAD.MOV.U32 R11, RZ, RZ, R21 ;  /* 0x000000ffff0b7224 */ /* 0x000fcc00078e0015 */
[----:B------:R-:W2:Y:S01]  /*0860*/  LDC.64 R6, c[0x0][0x380] ;  /* 0x0000e000ff067b82 */ /* 0x000ea20000000a00 */
[----:B0-----:R-:W-:-:S09]  /*0870*/  ULEA UR4, UR5, UR4, 0x18 ;  /* 0x0000000405047291 */ /* 0x001fd2000f8ec0ff */
[----:B------:R-:W0:Y:S03]  /*0880*/  LDS R10, [UR4] ;  /* 0x00000004ff0a7984 */ /* 0x000e260008000800 */
.L_x_13:
[----:B---3--:R-:W-:-:S06]  /*0890*/  IMAD.WIDE R8, R11, 0x4, R2 ;  /* 0x000000040b087825 */ /* 0x008fcc00078e0202 */
[----:B------:R-:W0:Y:S01]  /*08a0*/  LDG.E R9, desc[UR8][R8.64] ;  /* 0x0000000808097981 */ /* 0x000e22000c1e1900 */
[----:B------:R-:W-:Y:S02]  /*08b0*/  IMAD.MOV.U32 R13, RZ, RZ, 0x3bbb989d ;  /* 0x3bbb989dff0d7424 */ /* 0x000fe400078e00ff */
[----:B------:R-:W-:Y:S02]  /*08c0*/  IMAD.MOV.U32 R14, RZ, RZ, 0x437c0000 ;  /* 0x437c0000ff0e7424 */ /* 0x000fe400078e00ff */
[--C-:B------:R-:W-:Y:S02]  /*08d0*/  IMAD.IADD R17, R23, 0x1, R11.reuse ;  /* 0x0000000117117824 */ /* 0x100fe400078e020b */
[----:B------:R-:W-:-:S05]  /*08e0*/  IMAD.IADD R11, R20, 0x1, R11 ;  /* 0x00000001140b7824 */ /* 0x000fca00078e020b */
[----:B------:R-:W-:Y:S01]  /*08f0*/  ISETP.GE.AND P2, PT, R11, R24, PT ;  /* 0x000000180b00720c */ /* 0x000fe20003f46270 */
[----:B0-----:R-:W-:Y:S01]  /*0900*/  FADD R12, -R10, R9 ;  /* 0x000000090a0c7221 */ /* 0x001fe20000000100 */
[----:B--2---:R-:W-:-:S04]  /*0910*/  IMAD.WIDE R8, R17, 0x4, R6 ;  /* 0x0000000411087825 */ /* 0x004fc800078e0206 */
[----:B------:R-:W-:-:S04]  /*0920*/  FFMA.SAT R13, R12, R13, 0.5 ;  /* 0x3f0000000c0d7423 */ /* 0x000fc8000000200d */
[----:B------:R-:W-:-:S04]  /*0930*/  FFMA.RM R13, R13, R14, 12582913 ;  /* 0x4b4000010d0d7423 */ /* 0x000fc8000000400e */
[C---:B------:R-:W-:Y:S01]  /*0940*/  FADD R15, R13.reuse, -12583039 ;  /* 0xcb40007f0d0f7421 */ /* 0x040fe20000000000 */
[----:B------:R-:W-:-:S03]  /*0950*/  SHF.L.U32 R13, R13, 0x17, RZ ;  /* 0x000000170d0d7819 */ /* 0x000fc600000006ff */
[----:B------:R-:W-:-:S04]  /*0960*/  FFMA R15, R12, 1.4426950216293334961, -R15 ;  /* 0x3fb8aa3b0c0f7823 */ /* 0x000fc8000000080f */
[----:B------:R-:W-:-:S04]  /*0970*/  FFMA R15, R12, 1.925963033500011079e-08, R15 ;  /* 0x32a570600c0f7823 */ /* 0x000fc8000000000f */
[----:B------:R-:W0:Y:S02]  /*0980*/  MUFU.EX2 R12, R15 ;  /* 0x0000000f000c7308 */ /* 0x000e240000000800 */
[----:B0-----:R-:W-:-:S05]  /*0990*/  FMUL R13, R13, R12 ;  /* 0x0000000c0d0d7220 */ /* 0x001fca0000400000 */
[----:B------:R3:W-:Y:S01]  /*09a0*/  STG.E desc[UR8][R8.64], R13 ;  /* 0x0000000d08007986 */ /* 0x0007e2000c101908 */
[----:B------:R-:W-:Y:S05]  /*09b0*/  @!P2 BRA `(.L_x_13) ;  /* 0xfffffffc00b4a947 */ /* 0x000fea000383ffff */
.L_x_12:
[----:B------:R-:W-:Y:S05]  /*09c0*/  BSYNC.RECONVERGENT B0 ;  /* 0x0000000000007941 */ /* 0x000fea0003800200 */
.L_x_11:
[----:B------:R-:W-:Y:S01]  /*09d0*/  BSSY.RECONVERGENT B0, `(.L_x_14) ;  /* 0x000000b000007945 */ /* 0x000fe20003800200 */
[----:B------:R-:W-:-:S03]  /*09e0*/  IMAD.MOV.U32 R6, RZ, RZ, RZ ;  /* 0x000000ffff067224 */ /* 0x000fc600078e00ff */
[----:B------:R-:W-:Y:S05]  /*09f0*/  @P1 BRA `(.L_x_15) ;  /* 0x0000000000201947 */ /* 0x000fea0003800000 */
[----:B------:R-:W-:Y:S02]  /*0a00*/  IMAD.MOV.U32 R6, RZ, RZ, RZ ;  /* 0x000000ffff067224 */ /* 0x000fe400078e00ff */
[----:B------:R-:W-:-:S07]  /*0a10*/  IMAD.MOV.U32 R7, RZ, RZ, R21 ;  /* 0x000000ffff077224 */ /* 0x000fce00078e0015 */
.L_x_16:
[----:B------:R-:W-:-:S06]  /*0a20*/  IMAD.WIDE R2, R7, 0x4, R4 ;  /* 0x0000000407027825 */ /* 0x000fcc00078e0204 */
[----:B------:R-:W2:Y:S01]  /*0a30*/  LDG.E R3, desc[UR8][R2.64] ;  /* 0x0000000802037981 */ /* 0x000ea2000c1e1900 */
[----:B------:R-:W-:-:S04]  /*0a40*/  IADD3 R7, PT, PT, R20, R7, RZ ;  /* 0x0000000714077210 */ /* 0x000fc80007ffe0ff */
[----:B------:R-:W-:Y:S01]  /*0a50*/  ISETP.GE.AND P1, PT, R7, R24, PT ;  /* 0x000000180700720c */ /* 0x000fe20003f26270 */
[----:B--2---:R-:W-:-:S12]  /*0a60*/  FADD R6, R3, R6 ;  /* 0x0000000603067221 */ /* 0x004fd80000000000 */
[----:B------:R-:W-:Y:S05]  /*0a70*/  @!P1 BRA `(.L_x_16) ;  /* 0xfffffffc00e89947 */ /* 0x000fea000383ffff */
.L_x_15:
[----:B------:R-:W-:Y:S05]  /*0a80*/  BSYNC.RECONVERGENT B0 ;  /* 0x0000000000007941 */ /* 0x000fea0003800200 */
.L_x_14:
[----:B------:R-:W0:Y:S01]  /*0a90*/  SHFL.BFLY PT, R3, R6, 0x10, 0x1f ;  /* 0x0e001f0006037f89 */ /* 0x000e2200000e0000 */
[----:B------:R-:W2:Y:S01]  /*0aa0*/  S2UR UR5, SR_CgaCtaId ;  /* 0x00000000000579c3 */ /* 0x000ea20000008800 */
[----:B------:R-:W-:Y:S01]  /*0ab0*/  UMOV UR4, 0x400 ;  /* 0x0000040000047882 */ /* 0x000fe20000000000 */
[----:B------:R-:W-:Y:S01]  /*0ac0*/  BSSY.RECONVERGENT B0, `(.L_x_17) ;  /* 0x0000077000007945 */ /* 0x000fe20003800200 */
[----:B0-----:R-:W-:Y:S01]  /*0ad0*/  FADD R3, R3, R6 ;  /* 0x0000000603037221 */ /* 0x001fe20000000000 */
[----:B--2---:R-:W-:-:S04]  /*0ae0*/  ULEA UR4, UR5, UR4, 0x18 ;  /* 0x0000000405047291 */ /* 0x004fc8000f8ec0ff */
[----:B------:R-:W0:Y:S02]  /*0af0*/  SHFL.BFLY PT, R2, R3, 0x8, 0x1f ;  /* 0x0d001f0003027f89 */ /* 0x000e2400000e0000 */
[----:B0-----:R-:W-:-:S05]  /*0b00*/  FADD R7, R3, R2 ;  /* 0x0000000203077221 */ /* 0x001fca0000000000 */
[----:B------:R-:W3:Y:S02]  /*0b10*/  SHFL.BFLY PT, R2, R7, 0x4, 0x1f ;  /* 0x0c801f0007027f89 */ /* 0x000ee400000e0000 */
[----:B---3--:R-:W-:Y:S01]  /*0b20*/  FADD R8, R7, R2 ;  /* 0x0000000207087221 */ /* 0x008fe20000000000 */
[----:B------:R-:W-:-:S04]  /*0b30*/  IMAD.SHL.U32 R2, R0, 0x4, RZ ;  /* 0x0000000400027824 */ /* 0x000fc800078e00ff */
[----:B------:R-:W0:Y:S01]  /*0b40*/  SHFL.BFLY PT, R9, R8, 0x2, 0x1f ;  /* 0x0c401f0008097f89 */ /* 0x000e2200000e0000 */
[----:B------:R-:W-:-:S04]  /*0b50*/  VIADD R3, R2, UR4 ;  /* 0x0000000402037c36 */ /* 0x000fc80008000000 */
[----:B------:R-:W-:Y:S02]  /*0b60*/  @!P0 IMAD R22, R22, 0x4, R3 ;  /* 0x0000000416168824 */ /* 0x000fe400078e0203 */
[----:B0-----:R-:W-:-:S05]  /*0b70*/  FADD R9, R8, R9 ;  /* 0x0000000908097221 */ /* 0x001fca0000000000 */
[----:B------:R-:W0:Y:S02]  /*0b80*/  SHFL.BFLY PT, R10, R9, 0x1, 0x1f ;  /* 0x0c201f00090a7f89 */ /* 0x000e2400000e0000 */
[----:B0-----:R-:W-:-:S05]  /*0b90*/  FADD R7, R9, R10 ;  /* 0x0000000a09077221 */ /* 0x001fca0000000000 */
[----:B------:R0:W-:Y:S01]  /*0ba0*/  @!P0 STS [R22], R7 ;  /* 0x0000000716008388 */ /* 0x0001e20000000800 */
[----:B------:R-:W-:Y:S01]  /*0bb0*/  BAR.SYNC.DEFER_BLOCKING 0x0 ;  /* 0x0000000000007b1d */ /* 0x000fe20000010000 */
[----:B------:R-:W-:-:S13]  /*0bc0*/  ISETP.NE.AND P0, PT, R21, RZ, PT ;  /* 0x000000ff1500720c */ /* 0x000fda0003f05270 */
[----:B0-----:R-:W-:Y:S05]  /*0bd0*/  @P0 BRA `(.L_x_18) ;  /* 0x0000000400940947 */ /* 0x001fea0003800000 */
[----:B------:R0:W2:Y:S01]  /*0be0*/  LDS R15, [R2+UR4] ;  /* 0x00000004020f7984 */ /* 0x0000a20008000800 */
[----:B------:R-:W-:-:S13]  /*0bf0*/  ISETP.GE.U32.AND P0, PT, R20, 0x40, PT ;  /* 0x000000401400780c */ /* 0x000fda0003f06070 */
[----:B0-----:R-:W-:Y:S05]  /*0c00*/  @!P0 BRA `(.L_x_19) ;  /* 0x0000000400848947 */ /* 0x001fea0003800000 */
[C---:B------:R-:W-:Y:S01]  /*0c10*/  VIADD R6, R0.reuse, 0xfffffffe ;  /* 0xfffffffe00067836 */ /* 0x040fe20000000000 */
[----:B------:R-:W-:-:S04]  /*0c20*/  IADD3 R0, PT, PT, R0, -0x1, RZ ;  /* 0xffffffff00007810 */ /* 0x000fc80007ffe0ff */
[----:B------:R-:W-:Y:S01]  /*0c30*/  ISETP.GE.U32.AND P0, PT, R6, 0xf, PT ;  /* 0x0000000f0600780c */ /* 0x000fe20003f06070 */
[----:B------:R-:W-:Y:S01]  /*0c40*/  IMAD.MOV.U32 R6, RZ, RZ, 0x1 ;  /* 0x00000001ff067424 */ /* 0x000fe200078e00ff */
[----:B-1----:R-:W-:-:S11]  /*0c50*/  LOP3.LUT R19, R0, 0xf, RZ, 0xc0, !PT ;  /* 0x0000000f00137812 */ /* 0x002fd600078ec0ff */
[----:B------:R-:W-:Y:S05]  /*0c60*/  @!P0 BRA `(.L_x_20) ;  /* 0x0000000000a88947 */ /* 0x000fea0003800000 */
[----:B------:R-:W-:Y:S01]  /*0c70*/  LOP3.LUT R8, R0, 0xfffffff0, RZ, 0xc0, !PT ;  /* 0xfffffff000087812 */ /* 0x000fe200078ec0ff */
[----:B------:R-:W-:Y:S02]  /*0c80*/  VIADD R6, R3, 0x20 ;  /* 0x0000002003067836 */ /* 0x000fe40000000000 */
[----:B------:R-:W-:Y:S02]  /*0c90*/  IMAD.MOV.U32 R7, RZ, RZ, RZ ;  /* 0x000000ffff077224 */ /* 0x000fe400078e00ff */
[----:B------:R-:W-:-:S07]  /*0ca0*/  IMAD.MOV R8, RZ, RZ, -R8 ;  /* 0x000000ffff087224 */ /* 0x000fce00078e0a08 */
.L_x_21:
[----:B------:R-:W2:Y:S01]  /*0cb0*/  LDS R16, [R6+-0x1c] ;  /* 0xffffe40006107984 */ /* 0x000ea20000000800 */
[----:B------:R-:W-:Y:S01]  /*0cc0*/  IADD3 R8, PT, PT, R8, 0x10, RZ ;  /* 0x0000001008087810 */ /* 0x000fe20007ffe0ff */
[----:B------:R-:W-:Y:S02]  /*0cd0*/  VIADD R7, R7, 0x10 ;  /* 0x0000001007077836 */ /* 0x000fe40000000000 */
[----:B------:R-:W0:Y:S01]  /*0ce0*/  LDS R17, [R6+-0x18] ;  /* 0xffffe80006117984 */ /* 0x000e220000000800 */
[----:B------:R-:W-:-:S03]  /*0cf0*/  ISETP.NE.AND P0, PT, R8, RZ, PT ;  /* 0x000000ff0800720c */ /* 0x000fc60003f05270 */
[----:B------:R-:W1:Y:S04]  /*0d00*/  LDS R18, [R6+-0x14] ;  /* 0xffffec0006127984 */ /* 0x000e680000000800 */
[----:B------:R-:W3:Y:S04]  /*0d10*/  LDS R23, [R6+-0x10] ;  /* 0xfffff00006177984 */ /* 0x000ee80000000800 */
[----:B------:R-:W4:Y:S04]  /*0d20*/  LDS R14, [R6+-0xc] ;  /* 0xfffff400060e7984 */ /* 0x000f280000000800 */
[----:B------:R-:W5:Y:S04]  /*0d30*/  LDS R13, [R6+-0x8] ;  /* 0xfffff800060d7984 */ /* 0x000f680000000800 */
[----:B------:R-:W5:Y:S04]  /*0d40*/  LDS R9, [R6+-0x4] ;  /* 0xfffffc0006097984 */ /* 0x000f680000000800 */
[----:B------:R-:W5:Y:S04]  /*0d50*/  LDS R10, [R6] ;  /* 0x00000000060a7984 */ /* 0x000f680000000800 */
[----:B------:R-:W5:Y:S04]  /*0d60*/  LDS R11, [R6+0x4] ;  /* 0x00000400060b7984 */ /* 0x000f680000000800 */
[----:B------:R-:W5:Y:S01]  /*0d70*/  LDS R12, [R6+0x8] ;  /* 0x00000800060c7984 */ /* 0x000f620000000800 */
[----:B--2---:R-:W-:-:S03]  /*0d80*/  FADD R16, R16, R15 ;  /* 0x0000000f10107221 */ /* 0x004fc60000000000 */
[----:B------:R-:W2:Y:S01]  /*0d90*/  LDS R15, [R6+0xc] ;  /* 0x00000c00060f7984 */ /* 0x000ea20000000800 */
[----:B0-----:R-:W-:-:S03]  /*0da0*/  FADD R17, R16, R17 ;  /* 0x0000001110117221 */ /* 0x001fc60000000000 */
[----:B------:R-:W0:Y:S01]  /*0db0*/  LDS R16, [R6+0x10] ;  /* 0x0000100006107984 */ /* 0x000e220000000800 */
[----:B-1----:R-:W-:-:S03]  /*0dc0*/  FADD R18, R17, R18 ;  /* 0x0000001211127221 */ /* 0x002fc60000000000 */
[----:B------:R-:W1:Y:S01]  /*0dd0*/  LDS R17, [R6+0x14] ;  /* 0x0000140006117984 */ /* 0x000e620000000800 */
[----:B---3--:R-:W-:-:S03]  /*0de0*/  FADD R23, R18, R23 ;  /* 0x0000001712177221 */ /* 0x008fc60000000000 */
[----:B------:R-:W3:Y:S01]  /*0df0*/  LDS R18, [R6+0x18] ;  /* 0x0000180006127984 */ /* 0x000ee20000000800 */
[----:B----4-:R-:W-:-:S03]  /*0e00*/  FADD R22, R23, R14 ;  /* 0x0000000e17167221 */ /* 0x010fc60000000000 */
[----:B------:R-:W4:Y:S01]  /*0e10*/  LDS R14, [R6+0x1c] ;  /* 0x00001c00060e7984 */ /* 0x000f220000000800 */
[----:B-----5:R-:W-:-:S03]  /*0e20*/  FADD R22, R22, R13 ;  /* 0x0000000d16167221 */ /* 0x020fc60000000000 */
[----:B------:R5:W4:Y:S01]  /*0e30*/  LDS R13, [R6+0x20] ;  /* 0x00002000060d7984 */ /* 0x000b220000000800 */
[----:B------:R-:W-:-:S04]  /*0e40*/  FADD R9, R22, R9 ;  /* 0x0000000916097221 */ /* 0x000fc80000000000 */
[----:B------:R-:W-:Y:S01]  /*0e50*/  FADD R10, R9, R10 ;  /* 0x0000000a090a7221 */ /* 0x000fe20000000000 */
[----:B-----5:R-:W-:-:S03]  /*0e60*/  VIADD R6, R6, 0x40 ;  /* 0x0000004006067836 */ /* 0x020fc60000000000 */
[----:B------:R-:W-:-:S04]  /*0e70*/  FADD R11, R10, R11 ;  /* 0x0000000b0a0b7221 */ /* 0x000fc80000000000 */
[----:B------:R-:W-:-:S04]  /*0e80*/  FADD R12, R11, R12 ;  /* 0x0000000c0b0c7221 */ /* 0x000fc80000000000 */
[----:B--2---:R-:W-:-:S04]  /*0e90*/  FADD R15, R12, R15 ;  /* 0x0000000f0c0f7221 */ /* 0x004fc80000000000 */
[----:B0-----:R-:W-:-:S04]  /*0ea0*/  FADD R16, R15, R16 ;  /* 0x000000100f107221 */ /* 0x001fc80000000000 */
[----:B-1----:R-:W-:-:S04]  /*0eb0*/  FADD R17, R16, R17 ;  /* 0x0000001110117221 */ /* 0x002fc80000000000 */
[----:B---3--:R-:W-:-:S04]  /*0ec0*/  FADD R17, R17, R18 ;  /* 0x0000001211117221 */ /* 0x008fc80000000000 */
[----:B----4-:R-:W-:-:S04]  /*0ed0*/  FADD R14, R17, R14 ;  /* 0x0000000e110e7221 */ /* 0x010fc80000000000 */
[----:B------:R-:W-:Y:S01]  /*0ee0*/  FADD R15, R14, R13 ;  /* 0x0000000d0e0f7221 */ /* 0x000fe20000000000 */
[----:B------:R-:W-:Y:S06]  /*0ef0*/  @P0 BRA `(.L_x_21) ;  /* 0xfffffffc006c0947 */ /* 0x000fec000383ffff */
[----:B------:R-:W-:-:S07]  /*0f00*/  VIADD R6, R7, 0x1 ;  /* 0x0000000107067836 */ /* 0x000fce0000000000 */
.L_x_20:
[----:B------:R-:W-:-:S13]  /*0f10*/  ISETP.NE.AND P0, PT, R19, RZ, PT ;  /* 0x000000ff1300720c */ /* 0x000fda0003f05270 */
[----:B------:R-:W-:Y:S05]  /*0f20*/  @!P0 BRA `(.L_x_19) ;  /* 0x0000000000bc8947 */ /* 0x000fea0003800000 */
[----:B------:R-:W-:Y:S02]  /*0f30*/  ISETP.GE.U32.AND P0, PT, R19, 0x8, PT ;  /* 0x000000081300780c */ /* 0x000fe40003f06070 */
[----:B------:R-:W-:-:S04]  /*0f40*/  LOP3.LUT R10, R0, 0x7, RZ, 0xc0, !PT ;  /* 0x00000007000a7812 */ /* 0x000fc800078ec0ff */
[----:B------:R-:W-:-:S07]  /*0f50*/  ISETP.NE.AND P1, PT, R10, RZ, PT ;  /* 0x000000ff0a00720c */ /* 0x000fce0003f25270 */
[----:B------:R-:W-:Y:S06]  /*0f60*/  @!P0 BRA `(.L_x_22) ;  /* 0x0000000000488947 */ /* 0x000fec0003800000 */
[C---:B------:R-:W-:Y:S01]  /*0f70*/  IMAD R7, R6.reuse, 0x4, R3 ;  /* 0x0000000406077824 */ /* 0x040fe200078e0203 */
[----:B------:R-:W-:-:S04]  /*0f80*/  IADD3 R6, PT, PT, R6, 0x8, RZ ;  /* 0x0000000806067810 */ /* 0x000fc80007ffe0ff */
[----:B------:R-:W2:Y:S04]  /*0f90*/  LDS R8, [R7] ;  /* 0x0000000007087984 */ /* 0x000ea80000000800 */
[----:B------:R-:W0:Y:S04]  /*0fa0*/  LDS R9, [R7+0x4] ;  /* 0x0000040007097984 */ /* 0x000e280000000800 */
[----:B------:R-:W1:Y:S04]  /*0fb0*/  LDS R11, [R7+0x8] ;  /* 0x00000800070b7984 */ /* 0x000e680000000800 */
[----:B------:R-:W3:Y:S04]  /*0fc0*/  LDS R13, [R7+0xc] ;  /* 0x00000c00070d7984 */ /* 0x000ee80000000800 */
[----:B------:R-:W4:Y:S04]  /*0fd0*/  LDS R17, [R7+0x10] ;  /* 0x0000100007117984 */ /* 0x000f280000000800 */
[----:B------:R-:W5:Y:S04]  /*0fe0*/  LDS R19, [R7+0x14] ;  /* 0x0000140007137984 */ /* 0x000f680000000800 */
[----:B------:R-:W5:Y:S04]  /*0ff0*/  LDS R23, [R7+0x18] ;  /* 0x0000180007177984 */ /* 0x000f680000000800 */
[----:B------:R-:W5:Y:S01]  /*1000*/  LDS R25, [R7+0x1c] ;  /* 0x00001c0007197984 */ /* 0x000f620000000800 */
[----:B--2---:R-:W-:-:S04]  /*1010*/  FADD R8, R15, R8 ;  /* 0x000000080f087221 */ /* 0x004fc80000000000 */
[----:B0-----:R-:W-:-:S04]  /*1020*/  FADD R8, R8, R9 ;  /* 0x0000000908087221 */ /* 0x001fc80000000000 */
[----:B-1----:R-:W-:-:S04]  /*1030*/  FADD R8, R8, R11 ;  /* 0x0000000b08087221 */ /* 0x002fc80000000000 */
[----:B---3--:R-:W-:-:S04]  /*1040*/  FADD R8, R8, R13 ;  /* 0x0000000d08087221 */ /* 0x008fc80000000000 */
[----:B----4-:R-:W-:-:S04]  /*1050*/  FADD R8, R8, R17 ;  /* 0x0000001108087221 */ /* 0x010fc80000000000 */
[----:B-----5:R-:W-:-:S04]  /*1060*/  FADD R8, R8, R19 ;  /* 0x0000001308087221 */ /* 0x020fc80000000000 */
[----:B------:R-:W-:-:S04]  /*1070*/  FADD R8, R8, R23 ;  /* 0x0000001708087221 */ /* 0x000fc80000000000 */
[----:B------:R-:W-:-:S07]  /*1080*/  FADD R15, R8, R25 ;  /* 0x00000019080f7221 */ /* 0x000fce0000000000 */
.L_x_22:
[----:B------:R-:W-:Y:S05]  /*1090*/  @!P1 BRA `(.L_x_19) ;  /* 0x0000000000609947 */ /* 0x000fea0003800000 */
[----:B------:R-:W-:Y:S02]  /*10a0*/  ISETP.GE.U32.AND P0, PT, R10, 0x4, PT ;  /* 0x000000040a00780c */ /* 0x000fe40003f06070 */
[----:B------:R-:W-:-:S04]  /*10b0*/  LOP3.LUT R0, R0, 0x3, RZ, 0xc0, !PT ;  /* 0x0000000300007812 */ /* 0x000fc800078ec0ff */
[----:B------:R-:W-:-:S07]  /*10c0*/  ISETP.NE.AND P1, PT, R0, RZ, PT ;  /* 0x000000ff0000720c */ /* 0x000fce0003f25270 */
[----:B------:R-:W-:Y:S06]  /*10d0*/  @!P0 BRA `(.L_x_23) ;  /* 0x0000000000288947 */ /* 0x000fec0003800000 */
[C---:B------:R-:W-:Y:S02]  /*10e0*/  IMAD R3, R6.reuse, 0x4, R3 ;  /* 0x0000000406037824 */ /* 0x040fe400078e0203 */
[----:B------:R-:W-:-:S03]  /*10f0*/  VIADD R6, R6, 0x4 ;  /* 0x0000000406067836 */ /* 0x000fc60000000000 */
[----:B------:R-:W2:Y:S04]  /*1100*/  LDS R8, [R3] ;  /* 0x0000000003087984 */ /* 0x000ea80000000800 */
[----:B------:R-:W0:Y:S04]  /*1110*/  LDS R7, [R3+0x4] ;  /* 0x0000040003077984 */ /* 0x000e280000000800 */
[----:B------:R-:W1:Y:S04]  /*1120*/  LDS R10, [R3+0x8] ;  /* 0x00000800030a7984 */ /* 0x000e680000000800 */
[----:B------:R-:W3:Y:S01]  /*1130*/  LDS R12, [R3+0xc] ;  /* 0x00000c00030c7984 */ /* 0x000ee20000000800 */
[----:B--2---:R-:W-:-:S04]  /*1140*/  FADD R8, R15, R8 ;  /* 0x000000080f087221 */ /* 0x004fc80000000000 */
[----:B0-----:R-:W-:-:S04]  /*1150*/  FADD R7, R8, R7 ;  /* 0x0000000708077221 */ /* 0x001fc80000000000 */
[----:B-1----:R-:W-:-:S04]  /*1160*/  FADD R7, R7, R10 ;  /* 0x0000000a07077221 */ /* 0x002fc80000000000 */
[----:B---3--:R-:W-:-:S07]  /*1170*/  FADD R15, R7, R12 ;  /* 0x0000000c070f7221 */ /* 0x008fce0000000000 */
.L_x_23:
[----:B------:R-:W-:Y:S05]  /*1180*/  @!P1 BRA `(.L_x_19) ;  /* 0x0000000000249947 */ /* 0x000fea0003800000 */
[----:B------:R-:W-:Y:S02]  /*1190*/  IMAD R6, R6, 0x4, R2 ;  /* 0x0000000406067824 */ /* 0x000fe400078e0202 */
[----:B------:R-:W-:-:S03]  /*11a0*/  IMAD.MOV R0, RZ, RZ, -R0 ;  /* 0x000000ffff007224 */ /* 0x000fc600078e0a00 */
[----:B------:R-:W-:-:S07]  /*11b0*/  IADD3 R6, PT, PT, R6, UR4, RZ ;  /* 0x0000000406067c10 */ /* 0x000fce000fffe0ff */
.L_x_24:
[----:B------:R0:W2:Y:S01]  /*11c0*/  LDS R8, [R6] ;  /* 0x0000000006087984 */ /* 0x0000a20000000800 */
[----:B------:R-:W-:-:S05]  /*11d0*/  VIADD R0, R0, 0x1 ;  /* 0x0000000100007836 */ /* 0x000fca0000000000 */
[----:B------:R-:W-:Y:S01]  /*11e0*/  ISETP.NE.AND P0, PT, R0, RZ, PT ;  /* 0x000000ff0000720c */ /* 0x000fe20003f05270 */
[----:B0-----:R-:W-:Y:S02]  /*11f0*/  VIADD R6, R6, 0x4 ;  /* 0x0000000406067836 */ /* 0x001fe40000000000 */
[----:B--2---:R-:W-:-:S10]  /*1200*/  FADD R15, R8, R15 ;  /* 0x0000000f080f7221 */ /* 0x004fd40000000000 */
[----:B------:R-:W-:Y:S05]  /*1210*/  @P0 BRA `(.L_x_24) ;  /* 0xfffffffc00e80947 */ /* 0x000fea000383ffff */
.L_x_19:
[----:B--2---:R0:W-:Y:S02]  /*1220*/  STS [R2+UR4], R15 ;  /* 0x0000000f02007988 */ /* 0x0041e40008000804 */
.L_x_18:
[----:B------:R-:W-:Y:S05]  /*1230*/  BSYNC.RECONVERGENT B0 ;  /* 0x0000000000007941 */ /* 0x000fea0003800200 */
.L_x_17:
[----:B------:R-:W-:Y:S01]  /*1240*/  BAR.SYNC.DEFER_BLOCKING 0x0 ;  /* 0x0000000000007b1d */ /* 0x000fe20000010000 */
[----:B------:R-:W-:-:S13]  /*1250*/  ISETP.GE.AND P0, PT, R21, R24, PT ;  /* 0x000000181500720c */ /* 0x000fda0003f06270 */
[----:B------:R-:W-:Y:S05]  /*1260*/  @P0 EXIT ;  /* 0x000000000000094d */ /* 0x000fea0003800000 */
[----:B------:R2:W3:Y:S01]  /*1270*/  LDS R3, [R2+UR4] ;  /* 0x0000000402037984 */ /* 0x0004e20008000800 */
[----:B------:R-:W4:Y:S02]  /*1280*/  LDCU UR4, c[0x0][0x394] ;  /* 0x00007280ff0477ac */ /* 0x000f240008000800 */
.L_x_27:
[----:B------:R-:W-:-:S05]  /*1290*/  IMAD.WIDE R6, R21, 0x4, R4 ;  /* 0x0000000415067825 */ /* 0x000fca00078e0204 */
[----:B------:R-:W5:Y:S01]  /*12a0*/  LDG.E R0, desc[UR8][R6.64] ;  /* 0x0000000806007981 */ /* 0x000f62000c1e1900 */
[----:B0-23--:R-:W0:Y:S01]  /*12b0*/  MUFU.RCP R2, R3 ;  /* 0x0000000300027308 */ /* 0x00de220000001000 */
[----:B------:R-:W-:Y:S01]  /*12c0*/  BSSY.RECONVERGENT B0, `(.L_x_25) ;  /* 0x000000b000007945 */ /* 0x000fe20003800200 */
[----:B0-----:R-:W-:-:S04]  /*12d0*/  FFMA R9, -R3, R2, 1 ;  /* 0x3f80000003097423 */ /* 0x001fc80000000102 */
[----:B------:R-:W-:Y:S02]  /*12e0*/  FFMA R9, R2, R9, R2 ;  /* 0x0000000902097223 */ /* 0x000fe40000000002 */
[----:B-----5:R-:W0:Y:S02]  /*12f0*/  FCHK P0, R0, R3 ;  /* 0x0000000300007302 */ /* 0x020e240000000000 */
[----:B------:R-:W-:-:S04]  /*1300*/  FFMA R2, R0, R9, RZ ;  /* 0x0000000900027223 */ /* 0x000fc800000000ff */
[----:B------:R-:W-:-:S04]  /*1310*/  FFMA R8, -R3, R2, R0 ;  /* 0x0000000203087223 */ /* 0x000fc80000000100 */
[----:B------:R-:W-:Y:S01]  /*1320*/  FFMA R9, R9, R8, R2 ;  /* 0x0000000809097223 */ /* 0x000fe20000000002 */
[----:B0-----:R-:W-:Y:S06]  /*1330*/  @!P0 BRA `(.L_x_26) ;  /* 0x00000000000c8947 */ /* 0x001fec0003800000 */
[----:B------:R-:W-:-:S07]  /*1340*/  MOV R2, 0x1360 ;  /* 0x0000136000027802 */ /* 0x000fce0000000f00 */
[----:B-1--4-:R-:W-:Y:S05]  /*1350*/  CALL.REL.NOINC `($__internal_0_$__cuda_sm3x_div_rn_noftz_f32_slowpath) ;  /* 0x00000000001c7944 */ /* 0x012fea0003c00000 */
[----:B------:R-:W-:-:S07]  /*1360*/  IMAD.MOV.U32 R9, RZ, RZ, R0 ;  /* 0x000000ffff097224 */ /* 0x000fce00078e0000 */
.L_x_26:
[----:B----4-:R-:W-:Y:S05]  /*1370*/  BSYNC.RECONVERGENT B0 ;  /* 0x0000000000007941 */ /* 0x010fea0003800200 */
.L_x_25:
[----:B------:R0:W-:Y:S01]  /*1380*/  STG.E desc[UR8][R6.64], R9 ;  /* 0x0000000906007986 */ /* 0x0001e2000c101908 */
[----:B------:R-:W-:-:S05]  /*1390*/  IMAD.IADD R21, R20, 0x1, R21 ;  /* 0x0000000114157824 */ /* 0x000fca00078e0215 */
[----:B------:R-:W-:-:S13]  /*13a0*/  ISETP.GE.AND P0, PT, R21, UR4, PT ;  /* 0x0000000415007c0c */ /* 0x000fda000bf06270 */
[----:B0-----:R-:W-:Y:S05]  /*13b0*/  @!P0 BRA `(.L_x_27) ;  /* 0xfffffffc00b48947 */ /* 0x001fea000383ffff */
[----:B------:R-:W-:Y:S05]  /*13c0*/  EXIT ;  /* 0x000000000000794d */ /* 0x000fea0003800000 */
        .weak           $__internal_0_$__cuda_sm3x_div_rn_noftz_f32_slowpath
        .type           $__internal_0_$__cuda_sm3x_div_rn_noftz_f32_slowpath,@function
        .size           $__internal_0_$__cuda_sm3x_div_rn_noftz_f32_slowpath,(.L_x_40 - $__internal_0_$__cuda_sm3x_div_rn_noftz_f32_slowpath)
$__internal_0_$__cuda_sm3x_div_rn_noftz_f32_slowpath:
[--C-:B------:R-:W-:Y:S01]  /*13d0*/  SHF.R.U32.HI R9, RZ, 0x17, R3.reuse ;  /* 0x00000017ff097819 */ /* 0x100fe20000011603 */
[----:B------:R-:W-:Y:S01]  /*13e0*/  BSSY.RECONVERGENT B1, `(.L_x_28) ;  /* 0x0000064000017945 */ /* 0x000fe20003800200 */
[--C-:B------:R-:W-:Y:S01]  /*13f0*/  SHF.R.U32.HI R8, RZ, 0x17, R0.reuse ;  /* 0x00000017ff087819 */ /* 0x100fe20000011600 */
[----:B------:R-:W-:Y:S01]  /*1400*/  IMAD.MOV.U32 R10, RZ, RZ, R0 ;  /* 0x000000ffff0a7224 */ /* 0x000fe200078e0000 */
[----:B------:R-:W-:Y:S01]  /*1410*/  LOP3.LUT R9, R9, 0xff, RZ, 0xc0, !PT ;  /* 0x000000ff09097812 */ /* 0x000fe200078ec0ff */
[----:B------:R-:W-:Y:S01]  /*1420*/  IMAD.MOV.U32 R11, RZ, RZ, R3 ;  /* 0x000000ffff0b7224 */ /* 0x000fe200078e0003 */
[----:B------:R-:W-:Y:S02]  /*1430*/  LOP3.LUT R14, R8, 0xff, RZ, 0xc0, !PT ;  /* 0x000000ff080e7812 */ /* 0x000fe400078ec0ff */
[----:B------:R-:W-:-:S03]  /*1440*/  IADD3 R12, PT, PT, R9, -0x1, RZ ;  /* 0xffffffff090c7810 */ /* 0x000fc60007ffe0ff */
[----:B------:R-:W-:Y:S01]  /*1450*/  VIADD R13, R14, 0xffffffff ;  /* 0xffffffff0e0d7836 */ /* 0x000fe20000000000 */
[----:B------:R-:W-:-:S04]  /*1460*/  ISETP.GT.U32.AND P0, PT, R12, 0xfd, PT ;  /* 0x000000fd0c00780c */ /* 0x000fc80003f04070 */
[----:B------:R-:W-:-:S13]  /*1470*/  ISETP.GT.U32.OR P0, PT, R13, 0xfd, P0 ;  /* 0x000000fd0d00780c */ /* 0x000fda0000704470 */
[----:B------:R-:W-:Y:S01]  /*1480*/  @!P0 IMAD.MOV.U32 R8, RZ, RZ, RZ ;  /* 0x000000ffff088224 */ /* 0x000fe200078e00ff */
[----:B------:R-:W-:Y:S06]  /*1490*/  @!P0 BRA `(.L_x_29) ;  /* 0x00000000005c8947 */ /* 0x000fec0003800000 */
[----:B------:R-:W-:Y:S02]  /*14a0*/  FSETP.GTU.FTZ.AND P1, PT, |R3|, +INF , PT ;  /* 0x7f8000000300780b */ /* 0x000fe40003f3c200 */
[----:B------:R-:W-:-:S04]  /*14b0*/  FSETP.GTU.FTZ.AND P0, PT, |R0|, +INF , PT ;  /* 0x7f8000000000780b */ /* 0x000fc80003f1c200 */
[----:B------:R-:W-:-:S13]  /*14c0*/  PLOP3.LUT P0, PT, P0, P1, PT, 0xf8, 0x8f ;  /* 0x00000000008f781c */ /* 0x000fda0000703f70 */
[----:B------:R-:W-:Y:S05]  /*14d0*/  @P0 BRA `(.L_x_30) ;  /* 0x00000004004c0947 */ /* 0x000fea0003800000 */
[----:B------:R-:W-:-:S13]  /*14e0*/  LOP3.LUT P0, RZ, R11, 0x7fffffff, R10, 0xc8, !PT ;  /* 0x7fffffff0bff7812 */ /* 0x000fda000780c80a */
[----:B------:R-:W-:Y:S05]  /*14f0*/  @!P0 BRA `(.L_x_31) ;  /* 0x00000004003c8947 */ /* 0x000fea0003800000 */
[C---:B------:R-:W-:Y:S02]  /*1500*/  FSETP.NEU.FTZ.AND P2, PT, |R0|.reuse, +INF , PT ;  /* 0x7f8000000000780b */ /* 0x040fe40003f5d200 */
[----:B------:R-:W-:Y:S02]  /*1510*/  FSETP.NEU.FTZ.AND P1, PT, |R3|, +INF , PT ;  /* 0x7f8000000300780b */ /* 0x000fe40003f3d200 */
[----:B------:R-:W-:-:S11]  /*1520*/  FSETP.NEU.FTZ.AND P0, PT, |R0|, +INF , PT ;  /* 0x7f8000000000780b */ /* 0x000fd60003f1d200 */
[----:B------:R-:W-:Y:S05]  /*1530*/  @!P1 BRA !P2, `(.L_x_31) ;  /* 0x00000004002c9947 */ /* 0x000fea0005000000 */
[----:B------:R-:W-:-:S04]  /*1540*/  LOP3.LUT P2, RZ, R10, 0x7fffffff, RZ, 0xc0, !PT ;  /* 0x7fffffff0aff7812 */ /* 0x000fc8000784c0ff */
[----:B------:R-:W-:-:S13]  /*1550*/  PLOP3.LUT P1, PT, P1, P2, PT, 0x2f, 0xf2 ;  /* 0x0000000000f2781c */ /* 0x000fda0000f24577 */
[----:B------:R-:W-:Y:S05]  /*1560*/  @P1 BRA `(.L_x_32) ;  /* 0x0000000400181947 */ /* 0x000fea0003800000 */
[----:B------:R-:W-:-:S04]  /*1570*/  LOP3.LUT P1, RZ, R11, 0x7fffffff, RZ, 0xc0, !PT ;  /* 0x7fffffff0bff7812 */ /* 0x000fc8000782c0ff */
[----:B------:R-:W-:-:S13]  /*1580*/  PLOP3.LUT P0, PT, P0, P1, PT, 0x2f, 0xf2 ;  /* 0x0000000000f2781c */ /* 0x000fda0000702577 */
[----:B------:R-:W-:Y:S05]  /*1590*/  @P0 BRA `(.L_x_33) ;  /* 0x0000000400000947 */ /* 0x000fea0003800000 */
[----:B------:R-:W-:Y:S02]  /*15a0*/  ISETP.GE.AND P0, PT, R13, RZ, PT ;  /* 0x000000ff0d00720c */ /* 0x000fe40003f06270 */
[----:B------:R-:W-:-:S11]  /*15b0*/  ISETP.GE.AND P1, PT, R12, RZ, PT ;  /* 0x000000ff0c00720c */ /* 0x000fd60003f26270 */
[----:B------:R-:W-:Y:S01]  /*15c0*/  @P0 MOV R8, RZ ;  /* 0x000000ff00080202 */ /* 0x000fe20000000f00 */
[----:B------:R-:W-:Y:S02]  /*15d0*/  @!P0 IMAD.MOV.U32 R8, RZ, RZ, -0x40 ;  /* 0xffffffc0ff088424 */ /* 0x000fe400078e00ff */
[----:B------:R-:W-:Y:S01]  /*15e0*/  @!P0 FFMA R10, R0, 1.84467440737095516160e+19, RZ ;  /* 0x5f800000000a8823 */ /* 0x000fe200000000ff */
[----:B------:R-:W-:Y:S01]  /*15f0*/  @!P1 FFMA R11, R3, 1.84467440737095516160e+19, RZ ;  /* 0x5f800000030b9823 */ /* 0x000fe200000000ff */
[----:B------:R-:W-:-:S07]  /*1600*/  @!P1 VIADD R8, R8, 0x40 ;  /* 0x0000004008089836 */ /* 0x000fce0000000000 */
.L_x_29:
[----:B------:R-:W-:Y:S01]  /*1610*/  LEA R0, R9, 0xc0800000, 0x17 ;  /* 0xc080000009007811 */ /* 0x000fe200078eb8ff */
[----:B------:R-:W-:Y:S04]  /*1620*/  BSSY.RECONVERGENT B2, `(.L_x_34) ;  /* 0x0000036000027945 */ /* 0x000fe80003800200 */
[----:B------:R-:W-:Y:S02]  /*1630*/  IMAD.IADD R12, R11, 0x1, -R0 ;  /* 0x000000010b0c7824 */ /* 0x000fe400078e0a00 */
[----:B------:R-:W-:Y:S02]  /*1640*/  VIADD R11, R14, 0xffffff81 ;  /* 0xffffff810e0b7836 */ /* 0x000fe40000000000 */
[----:B------:R-:W0:Y:S01]  /*1650*/  MUFU.RCP R13, R12 ;  /* 0x0000000c000d7308 */ /* 0x000e220000001000 */
[----:B------:R-:W-:Y:S01]  /*1660*/  FADD.FTZ R15, -R12, -RZ ;  /* 0x800000ff0c0f7221 */ /* 0x000fe20000010100 */
[C---:B------:R-:W-:Y:S01]  /*1670*/  IMAD R0, R11.reuse, -0x800000, R10 ;  /* 0xff8000000b007824 */ /* 0x040fe200078e020a */
[----:B------:R-:W-:-:S04]  /*1680*/  IADD3 R11, PT, PT, R11, 0x7f, -R9 ;  /* 0x0000007f0b0b7810 */ /* 0x000fc80007ffe809 */
[----:B------:R-:W-:Y:S01]  /*1690*/  IADD3 R11, PT, PT, R11, R8, RZ ;  /* 0x000000080b0b7210 */ /* 0x000fe20007ffe0ff */
[----:B0-----:R-:W-:-:S04]  /*16a0*/  FFMA R14, R13, R15, 1 ;  /* 0x3f8000000d0e7423 */ /* 0x001fc8000000000f */
[----:B------:R-:W-:-:S04]  /*16b0*/  FFMA R17, R13, R14, R13 ;  /* 0x0000000e0d117223 */ /* 0x000fc8000000000d */
[----:B------:R-:W-:-:S04]  /*16c0*/  FFMA R10, R0, R17, RZ ;  /* 0x00000011000a7223 */ /* 0x000fc800000000ff */
[----:B------:R-:W-:-:S04]  /*16d0*/  FFMA R13, R15, R10, R0 ;  /* 0x0000000a0f0d7223 */ /* 0x000fc80000000000 */
[----:B------:R-:W-:-:S04]  /*16e0*/  FFMA R14, R17, R13, R10 ;  /* 0x0000000d110e7223 */ /* 0x000fc8000000000a */
[----:B------:R-:W-:-:S04]  /*16f0*/  FFMA R15, R15, R14, R0 ;  /* 0x0000000e0f0f7223 */ /* 0x000fc80000000000 */
[----:B------:R-:W-:-:S05]  /*1700*/  FFMA R0, R17, R15, R14 ;  /* 0x0000000f11007223 */ /* 0x000fca000000000e */
[----:B------:R-:W-:-:S04]  /*1710*/  SHF.R.U32.HI R9, RZ, 0x17, R0 ;  /* 0x00000017ff097819 */ /* 0x000fc80000011600 */
[----:B------:R-:W-:-:S05]  /*1720*/  LOP3.LUT R9, R9, 0xff, RZ, 0xc0, !PT ;  /* 0x000000ff09097812 */ /* 0x000fca00078ec0ff */
[----:B------:R-:W-:-:S04]  /*1730*/  IMAD.IADD R12, R9, 0x1, R11 ;  /* 0x00000001090c7824 */ /* 0x000fc800078e020b */
[----:B------:R-:W-:-:S05]  /*1740*/  VIADD R8, R12, 0xffffffff ;  /* 0xffffffff0c087836 */ /* 0x000fca0000000000 */
[----:B------:R-:W-:-:S13]  /*1750*/  ISETP.GE.U32.AND P0, PT, R8, 0xfe, PT ;  /* 0x000000fe0800780c */ /* 0x000fda0003f06070 */
[----:B------:R-:W-:Y:S05]  /*1760*/  @!P0 BRA `(.L_x_35) ;  /* 0x0000000000808947 */ /* 0x000fea0003800000 */
[----:B------:R-:W-:-:S13]  /*1770*/  ISETP.GT.AND P0, PT, R12, 0xfe, PT ;  /* 0x000000fe0c00780c */ /* 0x000fda0003f04270 */
[----:B------:R-:W-:Y:S05]  /*1780*/  @P0 BRA `(.L_x_36) ;  /* 0x00000000006c0947 */ /* 0x000fea0003800000 */
[----:B------:R-:W-:-:S13]  /*1790*/  ISETP.GE.AND P0, PT, R12, 0x1, PT ;  /* 0x000000010c00780c */ /* 0x000fda0003f06270 */
[----:B------:R-:W-:Y:S05]  /*17a0*/  @P0 BRA `(.L_x_37) ;  /* 0x0000000000740947 */ /* 0x000fea0003800000 */
[----:B------:R-:W-:Y:S02]  /*17b0*/  ISETP.GE.AND P0, PT, R12, -0x18, PT ;  /* 0xffffffe80c00780c */ /* 0x000fe40003f06270 */
[----:B------:R-:W-:-:S11]  /*17c0*/  LOP3.LUT R0, R0, 0x80000000, RZ, 0xc0, !PT ;  /* 0x8000000000007812 */ /* 0x000fd600078ec0ff */
[----:B------:R-:W-:Y:S05]  /*17d0*/  @!P0 BRA `(.L_x_37) ;  /* 0x0000000000688947 */ /* 0x000fea0003800000 */
[CCC-:B------:R-:W-:Y:S01]  /*17e0*/  FFMA.RZ R8, R17.reuse, R15.reuse, R14.reuse ;  /* 0x0000000f11087223 */ /* 0x1c0fe2000000c00e */
[C---:B------:R-:W-:Y:S02]  /*17f0*/  VIADD R11, R12.reuse, 0x20 ;  /* 0x000000200c0b7836 */ /* 0x040fe40000000000 */
[CCC-:B------:R-:W-:Y:S01]  /*1800*/  FFMA.RM R9, R17.reuse, R15.reuse, R14.reuse ;  /* 0x0000000f11097223 */ /* 0x1c0fe2000000400e */
[----:B------:R-:W-:Y:S02]  /*1810*/  ISETP.NE.AND P2, PT, R12, RZ, PT ;  /* 0x000000ff0c00720c */ /* 0x000fe40003f45270 */
[----:B------:R-:W-:Y:S01]  /*1820*/  LOP3.LUT R10, R8, 0x7fffff, RZ, 0xc0, !PT ;  /* 0x007fffff080a7812 */ /* 0x000fe200078ec0ff */
[----:B------:R-:W-:Y:S01]  /*1830*/  FFMA.RP R8, R17, R15, R14 ;  /* 0x0000000f11087223 */ /* 0x000fe2000000800e */
[----:B------:R-:W-:Y:S01]  /*1840*/  ISETP.NE.AND P1, PT, R12, RZ, PT ;  /* 0x000000ff0c00720c */ /* 0x000fe20003f25270 */
[----:B------:R-:W-:Y:S01]  /*1850*/  IMAD.MOV R12, RZ, RZ, -R12 ;  /* 0x000000ffff0c7224 */ /* 0x000fe200078e0a0c */
[----:B------:R-:W-:-:S02]  /*1860*/  LOP3.LUT R10, R10, 0x800000, RZ, 0xfc, !PT ;  /* 0x008000000a0a7812 */ /* 0x000fc400078efcff */
[----:B------:R-:W-:Y:S02]  /*1870*/  FSETP.NEU.FTZ.AND P0, PT, R8, R9, PT ;  /* 0x000000090800720b */ /* 0x000fe40003f1d000 */
[----:B------:R-:W-:Y:S02]  /*1880*/  SHF.L.U32 R11, R10, R11, RZ ;  /* 0x0000000b0a0b7219 */ /* 0x000fe400000006ff */
[----:B------:R-:W-:Y:S02]  /*1890*/  SEL R9, R12, RZ, P2 ;  /* 0x000000ff0c097207 */ /* 0x000fe40001000000 */
[----:B------:R-:W-:Y:S02]  /*18a0*/  ISETP.NE.AND P1, PT, R11, RZ, P1 ;  /* 0x000000ff0b00720c */ /* 0x000fe40000f25270 */
[----:B------:R-:W-:Y:S02]  /*18b0*/  SHF.R.U32.HI R9, RZ, R9, R10 ;  /* 0x00000009ff097219 */ /* 0x000fe4000001160a */
[----:B------:R-:W-:-:S02]  /*18c0*/  PLOP3.LUT P0, PT, P0, P1, PT, 0xf8, 0x8f ;  /* 0x00000000008f781c */ /* 0x000fc40000703f70 */
[----:B------:R-:W-:Y:S02]  /*18d0*/  SHF.R.U32.HI R11, RZ, 0x1, R9 ;  /* 0x00000001ff0b7819 */ /* 0x000fe40000011609 */
[----:B------:R-:W-:-:S04]  /*18e0*/  SEL R8, RZ, 0x1, !P0 ;  /* 0x00000001ff087807 */ /* 0x000fc80004000000 */
[----:B------:R-:W-:-:S04]  /*18f0*/  LOP3.LUT R8, R8, 0x1, R11, 0xf8, !PT ;  /* 0x0000000108087812 */ /* 0x000fc800078ef80b */
[----:B------:R-:W-:-:S04]  /*1900*/  LOP3.LUT R8, R8, R9, RZ, 0xc0, !PT ;  /* 0x0000000908087212 */ /* 0x000fc800078ec0ff */
[----:B------:R-:W-:-:S04]  /*1910*/  IADD3 R11, PT, PT, R11, R8, RZ ;  /* 0x000000080b0b7210 */ /* 0x000fc80007ffe0ff */
[----:B------:R-:W-:Y:S01]  /*1920*/  LOP3.LUT R0, R11, R0, RZ, 0xfc, !PT ;  /* 0x000000000b007212 */ /* 0x000fe200078efcff */
[----:B------:R-:W-:Y:S06]  /*1930*/  BRA `(.L_x_37) ;  /* 0x0000000000107947 */ /* 0x000fec0003800000 */
.L_x_36:
[----:B------:R-:W-:-:S04]  /*1940*/  LOP3.LUT R0, R0, 0x80000000, RZ, 0xc0, !PT ;  /* 0x8000000000007812 */ /* 0x000fc800078ec0ff */
[----:B------:R-:W-:Y:S01]  /*1950*/  LOP3.LUT R0, R0, 0x7f800000, RZ, 0xfc, !PT ;  /* 0x7f80000000007812 */ /* 0x000fe200078efcff */
[----:B------:R-:W-:Y:S06]  /*1960*/  BRA `(.L_x_37) ;  /* 0x0000000000047947 */ /* 0x000fec0003800000 */
.L_x_35:
[----:B------:R-:W-:-:S07]  /*1970*/  IMAD R0, R11, 0x800000, R0 ;  /* 0x008000000b007824 */ /* 0x000fce00078e0200 */
.L_x_37:
[----:B------:R-:W-:Y:S05]  /*1980*/  BSYNC.RECONVERGENT B2 ;  /* 0x0000000000027941 */ /* 0x000fea0003800200 */
.L_x_34:
[----:B------:R-:W-:Y:S05]  /*1990*/  BRA `(.L_x_38) ;  /* 0x0000000000207947 */ /* 0x000fea0003800000 */
.L_x_33:
[----:B------:R-:W-:-:S04]  /*19a0*/  LOP3.LUT R0, R11, 0x80000000, R10, 0x48, !PT ;  /* 0x800000000b007812 */ /* 0x000fc800078e480a */
[----:B------:R-:W-:Y:S01]  /*19b0*/  LOP3.LUT R0, R0, 0x7f800000, RZ, 0xfc, !PT ;  /* 0x7f80000000007812 */ /* 0x000fe200078efcff */
[----:B------:R-:W-:Y:S06]  /*19c0*/  BRA `(.L_x_38) ;  /* 0x0000000000147947 */ /* 0x000fec0003800000 */
.L_x_32:
[----:B------:R-:W-:Y:S01]  /*19d0*/  LOP3.LUT R0, R11, 0x80000000, R10, 0x48, !PT ;  /* 0x800000000b007812 */ /* 0x000fe200078e480a */
[----:B------:R-:W-:Y:S06]  /*19e0*/  BRA `(.L_x_38) ;  /* 0x00000000000c7947 */ /* 0x000fec0003800000 */
.L_x_31:
[----:B------:R-:W0:Y:S01]  /*19f0*/  MUFU.RSQ R0, -QNAN ;  /* 0xffc0000000007908 */ /* 0x000e220000001400 */
[----:B------:R-:W-:Y:S05]  /*1a00*/  BRA `(.L_x_38) ;  /* 0x0000000000047947 */ /* 0x000fea0003800000 */
.L_x_30:
[----:B------:R-:W-:-:S07]  /*1a10*/  FADD.FTZ R0, R0, R3 ;  /* 0x0000000300007221 */ /* 0x000fce0000010000 */
.L_x_38:
[----:B------:R-:W-:Y:S05]  /*1a20*/  BSYNC.RECONVERGENT B1 ;  /* 0x0000000000017941 */ /* 0x000fea0003800200 */
.L_x_28:
[----:B------:R-:W-:Y:S02]  /*1a30*/  IMAD.MOV.U32 R8, RZ, RZ, R2 ;  /* 0x000000ffff087224 */ /* 0x000fe400078e0002 */
[----:B------:R-:W-:-:S04]  /*1a40*/  IMAD.MOV.U32 R9, RZ, RZ, 0x0 ;  /* 0x00000000ff097424 */ /* 0x000fc800078e00ff */
[----:B0-----:R-:W-:Y:S05]  /*1a50*/  RET.REL.NODEC R8 `(softmax_kernel) ;  /* 0xffffffe408687950 */ /* 0x001fea0003c3ffff */
.L_x_39:
[----:B------:R-:W-:-:S00]  /*1a60*/  BRA `(.L_x_39) ;  /* 0xfffffffc00fc7947 */ /* 0x000fc0000383ffff */
[----:B------:R-:W-:-:S00]  /*1a70*/  NOP ;  /* 0x0000000000007918 */ /* 0x000fc00000000000 */
        /* <DEDUP_REMOVED lines=8> */
.L_x_40:


//--------------------- .nv.shared.softmax_kernel --------------------------
	.section	.nv.shared.softmax_kernel,"aw",@nobits
	.sectionflags	@""
	.align	16
	.zero		1024


//--------------------- .nv.shared.reserved.0     --------------------------
	.section	.nv.shared.reserved.0,"aw",@nobits
	.weak		__nv_reservedSMEM_offset_0_alias
	.size		__nv_reservedSMEM_offset_0_alias, 0, 64
	.other		__nv_reservedSMEM_offset_0_alias,@"STO_CUDA_RESERVED_SHARED STV_DEFAULT"
__nv_reservedSMEM_offset_0_alias:
	.zero		0
	.zero		64


//--------------------- .nv.constant0.softmax_kernel --------------------------
	.section	.nv.constant0.softmax_kernel,"a",@progbits
	.sectionflags	@""
	.align	4
.nv.constant0.softmax_kernel:
	.zero		920


//--------------------- SYMBOLS --------------------------

	.type		.nv.reservedSmem.offset0,@object
	.size		.nv.reservedSmem.offset0,0x4
	.type		.nv.reservedSmem.cap,@object
	.size		.nv.reservedSmem.cap,0x4
